	.target	sm_100a

	.elftype	@"ET_EXEC"


//--------------------- .note.nv.tkinfo           --------------------------
	.section	.note.nv.tkinfo,"",@"SHT_NOTE"
	.sectionflags	@"SHF_NOTE_NV_TKINFO"
	.tkinfo
        /*0018*/ 	.word	0x00000002
        /*0030*/ 	.string	""
        /*0030*/ 	.string	"ptxas"
        /*0030*/ 	.string	"Cuda compilation tools, release 13.0, V13.0.88"
        /*0030*/ 	.string	"Build cuda_13.0.r13.0/compiler.36424714_0"
        /*0030*/ 	.string	"-arch sm_100a -m 64 "



//--------------------- .note.nv.cuinfo           --------------------------
	.section	.note.nv.cuinfo,"",@"SHT_NOTE"
	.sectionflags	@"SHF_NOTE_NV_CUINFO"
        /*0018*/ 	.short	0x0002
        /*001a*/ 	.short	0x0064
        /*001c*/ 	.short	0x0082
	.zero		2


//--------------------- .nv.info                  --------------------------
	.section	.nv.info,"",@"SHT_CUDA_INFO"
	.align	4


	//----- nvinfo : EIATTR_REGCOUNT
	.align		4
        /*0000*/ 	.byte	0x04, 0x2f
        /*0002*/ 	.short	(.L_20 - .L_19)
	.align		4
.L_19:
        /*0004*/ 	.word	index@(_ZN7cutlass13device_kernelINS_4gemm6kernel13GemmUniversalIN4cute5tupleIJiiiiEEENS1_10collective13CollectiveMmaINS1_35MainloopSm100TmaUmmaWarpSpecializedILi3ELi2ELi2ENS5_IJNS4_1CILi1EEENSA_ILi2EEESB_EEEEENS5_IJNSA_ILi128EEENSA_ILi256EEESF_EEENS_12float_e5m2_tENS5_IJlSB_lEEESI_SJ_NS4_8TiledMMAINS4_8MMA_AtomIJNS4_10MMA_TraitsINS4_19SM100_MMA_F8F6F4_SSEJSI_SI_fSF_SG_NS4_17integral_constantINS4_4UMMA5MajorELSQ_0EEESR_NSO_INSP_7ScaleInELSS_0EEEST_EEEEEENS4_6LayoutINS5_IJSB_SB_SB_EEENS5_IJNSA_ILi0EEESY_SY_EEEEENS5_IJNS4_10UnderscoreES11_S11_EEEEENS4_23SM90_TMA_LOAD_MULTICASTENS4_14ComposedLayoutINS4_7SwizzleILi3ELi4ELi3EEENS4_18smem_ptr_flag_bitsILi8EEENSW_INS5_IJNSA_ILi8EEESF_EEENS5_IJSF_SB_EEEEEEEvNS4_8identityENS4_13SM90_TMA_LOADES1E_vS1F_EENS_8epilogue10collective18CollectiveEpilogueINS1I_23Sm100TmaWarpSpecializedILi4ELi2ELi64ELb0ELb0EEEJSH_NS5_IJNSW_ISF_SB_EENSW_INSA_ILi64EEESB_EEEEESI_SJ_SI_SJ_NS1I_6fusion15FusionCallbacksIS1M_NS1R_17LinearCombinationISI_fSI_fLNS_15FloatRoundStyleE2EEESH_S1Q_JEEENS4_5SM1004TMEM4LOAD26SM100_TMEM_LOAD_32dp32b64xES1G_NS15_INS16_ILi2ELi4ELi3EEES19_NSW_INS5_IJS1A_S1O_EEENS5_IJS1O_SB_EEEEEEENS4_39AutoVectorizingCopyWithAssumedAlignmentILi128EEENS4_14SM90_TMA_STOREES25_S27_S27_EEEvvEEEEvNT_6ParamsE)
        /*0008*/ 	.word	0x000000ce


	//----- nvinfo : EIATTR_FRAME_SIZE
	.align		4
.L_20:
        /*000c*/ 	.byte	0x04, 0x11
        /*000e*/ 	.short	(.L_22 - .L_21)
	.align		4
.L_21:
        /*0010*/ 	.word	index@($__internal_2_$__cuda_sm10x_tcgen05_guardrail_trap_unallocated_columns_being_dealloced)
        /*0014*/ 	.word	0x00000000


	//----- nvinfo : EIATTR_FRAME_SIZE
	.align		4
.L_22:
        /*0018*/ 	.byte	0x04, 0x11
        /*001a*/ 	.short	(.L_24 - .L_23)
	.align		4
.L_23:
        /*001c*/ 	.word	index@($__internal_1_$__cuda_sm10x_tcgen05_guardrail_trap_phase_invalid_during_alloc)
        /*0020*/ 	.word	0x00000000


	//----- nvinfo : EIATTR_FRAME_SIZE
	.align		4
.L_24:
        /*0024*/ 	.byte	0x04, 0x11
        /*0026*/ 	.short	(.L_26 - .L_25)
	.align		4
.L_25:
        /*0028*/ 	.word	index@($__internal_0_$__cuda_sm10x_tcgen05_guardrail_trap_col_being_dealloced_not_returned_by_alloc)
        /*002c*/ 	.word	0x00000000


	//----- nvinfo : EIATTR_FRAME_SIZE
	.align		4
.L_26:
        /*0030*/ 	.byte	0x04, 0x11
        /*0032*/ 	.short	(.L_28 - .L_27)
	.align		4
.L_27:
        /*0034*/ 	.word	index@(_ZN7cutlass13device_kernelINS_4gemm6kernel13GemmUniversalIN4cute5tupleIJiiiiEEENS1_10collective13CollectiveMmaINS1_35MainloopSm100TmaUmmaWarpSpecializedILi3ELi2ELi2ENS5_IJNS4_1CILi1EEENSA_ILi2EEESB_EEEEENS5_IJNSA_ILi128EEENSA_ILi256EEESF_EEENS_12float_e5m2_tENS5_IJlSB_lEEESI_SJ_NS4_8TiledMMAINS4_8MMA_AtomIJNS4_10MMA_TraitsINS4_19SM100_MMA_F8F6F4_SSEJSI_SI_fSF_SG_NS4_17integral_constantINS4_4UMMA5MajorELSQ_0EEESR_NSO_INSP_7ScaleInELSS_0EEEST_EEEEEENS4_6LayoutINS5_IJSB_SB_SB_EEENS5_IJNSA_ILi0EEESY_SY_EEEEENS5_IJNS4_10UnderscoreES11_S11_EEEEENS4_23SM90_TMA_LOAD_MULTICASTENS4_14ComposedLayoutINS4_7SwizzleILi3ELi4ELi3EEENS4_18smem_ptr_flag_bitsILi8EEENSW_INS5_IJNSA_ILi8EEESF_EEENS5_IJSF_SB_EEEEEEEvNS4_8identityENS4_13SM90_TMA_LOADES1E_vS1F_EENS_8epilogue10collective18CollectiveEpilogueINS1I_23Sm100TmaWarpSpecializedILi4ELi2ELi64ELb0ELb0EEEJSH_NS5_IJNSW_ISF_SB_EENSW_INSA_ILi64EEESB_EEEEESI_SJ_SI_SJ_NS1I_6fusion15FusionCallbacksIS1M_NS1R_17LinearCombinationISI_fSI_fLNS_15FloatRoundStyleE2EEESH_S1Q_JEEENS4_5SM1004TMEM4LOAD26SM100_TMEM_LOAD_32dp32b64xES1G_NS15_INS16_ILi2ELi4ELi3EEES19_NSW_INS5_IJS1A_S1O_EEENS5_IJS1O_SB_EEEEEEENS4_39AutoVectorizingCopyWithAssumedAlignmentILi128EEENS4_14SM90_TMA_STOREES25_S27_S27_EEEvvEEEEvNT_6ParamsE)
        /*0038*/ 	.word	0x00000000


	//----- nvinfo : EIATTR_MIN_STACK_SIZE
	.align		4
.L_28:
        /*003c*/ 	.byte	0x04, 0x12
        /*003e*/ 	.short	(.L_30 - .L_29)
	.align		4
.L_29:
        /*0040*/ 	.word	index@(_ZN7cutlass13device_kernelINS_4gemm6kernel13GemmUniversalIN4cute5tupleIJiiiiEEENS1_10collective13CollectiveMmaINS1_35MainloopSm100TmaUmmaWarpSpecializedILi3ELi2ELi2ENS5_IJNS4_1CILi1EEENSA_ILi2EEESB_EEEEENS5_IJNSA_ILi128EEENSA_ILi256EEESF_EEENS_12float_e5m2_tENS5_IJlSB_lEEESI_SJ_NS4_8TiledMMAINS4_8MMA_AtomIJNS4_10MMA_TraitsINS4_19SM100_MMA_F8F6F4_SSEJSI_SI_fSF_SG_NS4_17integral_constantINS4_4UMMA5MajorELSQ_0EEESR_NSO_INSP_7ScaleInELSS_0EEEST_EEEEEENS4_6LayoutINS5_IJSB_SB_SB_EEENS5_IJNSA_ILi0EEESY_SY_EEEEENS5_IJNS4_10UnderscoreES11_S11_EEEEENS4_23SM90_TMA_LOAD_MULTICASTENS4_14ComposedLayoutINS4_7SwizzleILi3ELi4ELi3EEENS4_18smem_ptr_flag_bitsILi8EEENSW_INS5_IJNSA_ILi8EEESF_EEENS5_IJSF_SB_EEEEEEEvNS4_8identityENS4_13SM90_TMA_LOADES1E_vS1F_EENS_8epilogue10collective18CollectiveEpilogueINS1I_23Sm100TmaWarpSpecializedILi4ELi2ELi64ELb0ELb0EEEJSH_NS5_IJNSW_ISF_SB_EENSW_INSA_ILi64EEESB_EEEEESI_SJ_SI_SJ_NS1I_6fusion15FusionCallbacksIS1M_NS1R_17LinearCombinationISI_fSI_fLNS_15FloatRoundStyleE2EEESH_S1Q_JEEENS4_5SM1004TMEM4LOAD26SM100_TMEM_LOAD_32dp32b64xES1G_NS15_INS16_ILi2ELi4ELi3EEES19_NSW_INS5_IJS1A_S1O_EEENS5_IJS1O_SB_EEEEEEENS4_39AutoVectorizingCopyWithAssumedAlignmentILi128EEENS4_14SM90_TMA_STOREES25_S27_S27_EEEvvEEEEvNT_6ParamsE)
        /*0044*/ 	.word	0x00000000
.L_30:


//--------------------- .nv.compat                --------------------------
	.section	.nv.compat,"",@"SHT_CUDA_COMPAT_INFO"
	.align	4
        /*0000*/ 	.byte	0x02, 0x09, 0x01, 0x00, 0x02, 0x02, 0x02, 0x00, 0x02, 0x05, 0x05, 0x00, 0x03, 0x07, 0x01, 0x01
        /*0010*/ 	.byte	0x02, 0x03, 0x01, 0x00, 0x02, 0x06, 0x01, 0x00, 0x04, 0x0b, 0x08, 0x00, 0x09, 0x00, 0x00, 0x00
        /*0020*/ 	.byte	0x00, 0x00, 0x00, 0x00


//--------------------- .nv.info._ZN7cutlass13device_kernelINS_4gemm6kernel13GemmUniversalIN4cute5tupleIJiiiiEEENS1_10collective13CollectiveMmaINS1_35MainloopSm100TmaUmmaWarpSpecializedILi3ELi2ELi2ENS5_IJNS4_1CILi1EEENSA_ILi2EEESB_EEEEENS5_IJNSA_ILi128EEENSA_ILi256EEESF_EEENS_12float_e5m2_tENS5_IJlSB_lEEESI_SJ_NS4_8TiledMMAINS4_8MMA_AtomIJNS4_10MMA_TraitsINS4_19SM100_MMA_F8F6F4_SSEJSI_SI_fSF_SG_NS4_17integral_constantINS4_4UMMA5MajorELSQ_0EEESR_NSO_INSP_7ScaleInELSS_0EEEST_EEEEEENS4_6LayoutINS5_IJSB_SB_SB_EEENS5_IJNSA_ILi0EEESY_SY_EEEEENS5_IJNS4_10UnderscoreES11_S11_EEEEENS4_23SM90_TMA_LOAD_MULTICASTENS4_14ComposedLayoutINS4_7SwizzleILi3ELi4ELi3EEENS4_18smem_ptr_flag_bitsILi8EEENSW_INS5_IJNSA_ILi8EEESF_EEENS5_IJSF_SB_EEEEEEEvNS4_8identityENS4_13SM90_TMA_LOADES1E_vS1F_EENS_8epilogue10collective18CollectiveEpilogueINS1I_23Sm100TmaWarpSpecializedILi4ELi2ELi64ELb0ELb0EEEJSH_NS5_IJNSW_ISF_SB_EENSW_INSA_ILi64EEESB_EEEEESI_SJ_SI_SJ_NS1I_6fusion15FusionCallbacksIS1M_NS1R_17LinearCombinationISI_fSI_fLNS_15FloatRoundStyleE2EEESH_S1Q_JEEENS4_5SM1004TMEM4LOAD26SM100_TMEM_LOAD_32dp32b64xES1G_NS15_INS16_ILi2ELi4ELi3EEES19_NSW_INS5_IJS1A_S1O_EEENS5_IJS1O_SB_EEEEEEENS4_39AutoVectorizingCopyWithAssumedAlignmentILi128EEENS4_14SM90_TMA_STOREES25_S27_S27_EEEvvEEEEvNT_6ParamsE --------------------------
	.section	.nv.info._ZN7cutlass13device_kernelINS_4gemm6kernel13GemmUniversalIN4cute5tupleIJiiiiEEENS1_10collective13CollectiveMmaINS1_35MainloopSm100TmaUmmaWarpSpecializedILi3ELi2ELi2ENS5_IJNS4_1CILi1EEENSA_ILi2EEESB_EEEEENS5_IJNSA_ILi128EEENSA_ILi256EEESF_EEENS_12float_e5m2_tENS5_IJlSB_lEEESI_SJ_NS4_8TiledMMAINS4_8MMA_AtomIJNS4_10MMA_TraitsINS4_19SM100_MMA_F8F6F4_SSEJSI_SI_fSF_SG_NS4_17integral_constantINS4_4UMMA5MajorELSQ_0EEESR_NSO_INSP_7ScaleInELSS_0EEEST_EEEEEENS4_6LayoutINS5_IJSB_SB_SB_EEENS5_IJNSA_ILi0EEESY_SY_EEEEENS5_IJNS4_10UnderscoreES11_S11_EEEEENS4_23SM90_TMA_LOAD_MULTICASTENS4_14ComposedLayoutINS4_7SwizzleILi3ELi4ELi3EEENS4_18smem_ptr_flag_bitsILi8EEENSW_INS5_IJNSA_ILi8EEESF_EEENS5_IJSF_SB_EEEEEEEvNS4_8identityENS4_13SM90_TMA_LOADES1E_vS1F_EENS_8epilogue10collective18CollectiveEpilogueINS1I_23Sm100TmaWarpSpecializedILi4ELi2ELi64ELb0ELb0EEEJSH_NS5_IJNSW_ISF_SB_EENSW_INSA_ILi64EEESB_EEEEESI_SJ_SI_SJ_NS1I_6fusion15FusionCallbacksIS1M_NS1R_17LinearCombinationISI_fSI_fLNS_15FloatRoundStyleE2EEESH_S1Q_JEEENS4_5SM1004TMEM4LOAD26SM100_TMEM_LOAD_32dp32b64xES1G_NS15_INS16_ILi2ELi4ELi3EEES19_NSW_INS5_IJS1A_S1O_EEENS5_IJS1O_SB_EEEEEEENS4_39AutoVectorizingCopyWithAssumedAlignmentILi128EEENS4_14SM90_TMA_STOREES25_S27_S27_EEEvvEEEEvNT_6ParamsE,"",@"SHT_CUDA_INFO"
	.sectionflags	@""
	.align	4


	//----- nvinfo : EIATTR_CUDA_API_VERSION
	.align		4
        /*0000*/ 	.byte	0x04, 0x37
        /*0002*/ 	.short	(.L_32 - .L_31)
.L_31:
        /*0004*/ 	.word	0x00000082


	//----- nvinfo : EIATTR_KPARAM_INFO
	.align		4
.L_32:
        /*0008*/ 	.byte	0x04, 0x17
        /*000a*/ 	.short	(.L_34 - .L_33)
.L_33:
        /*000c*/ 	.word	0x00000000
        /*0010*/ 	.short	0x0000
        /*0012*/ 	.short	0x0000
        /*0014*/ 	.byte	0x00, 0xf0, 0x01, 0x20


	//----- nvinfo : EIATTR_AT_ENTRY_FRAGMENTS
	.align		4
.L_34:
        /*0018*/ 	.byte	0x04, 0x4f
        /*001a*/ 	.short	(.L_36 - .L_35)


	//   ....[0]....
.L_35:
        /*001c*/ 	.word	0x00000006


	//----- nvinfo : EIATTR_RESERVED_SMEM_USED
	.align		4
.L_36:
        /*0020*/ 	.byte	0x01, 0x41
	.zero		2


	//----- nvinfo : EIATTR_SPARSE_MMA_MASK
	.align		4
        /*0024*/ 	.byte	0x03, 0x50
        /*0026*/ 	.short	0x0000


	//----- nvinfo : EIATTR_TCGEN05_1CTA_USED
	.align		4
        /*0028*/ 	.byte	0x01, 0x51
	.zero		2


	//----- nvinfo : EIATTR_MAXREG_COUNT
	.align		4
        /*002c*/ 	.byte	0x03, 0x1b
        /*002e*/ 	.short	0x00ff


	//----- nvinfo : EIATTR_NUM_BARRIERS
	.align		4
        /*0030*/ 	.byte	0x02, 0x4c
        /*0032*/ 	.byte	0x07
	.zero		1


	//----- nvinfo : EIATTR_EXTERNS
	.align		4
        /*0034*/ 	.byte	0x04, 0x0f
        /*0036*/ 	.short	(.L_38 - .L_37)


	//   ....[0]....
	.align		4
.L_37:
        /*0038*/ 	.word	index@(__assertfail)


	//----- nvinfo : EIATTR_MERCURY_ISA_VERSION
	.align		4
.L_38:
        /*003c*/ 	.byte	0x03, 0x5f
        /*003e*/ 	.short	0x0101


	//----- nvinfo : EIATTR_INT_WARP_WIDE_INSTR_OFFSETS
	.align		4
        /*0040*/ 	.byte	0x04, 0x31
        /*0042*/ 	.short	(.L_40 - .L_39)


	//   ....[0]....
.L_39:
        /*0044*/ 	.word	0x00003a80


	//   ....[1]....
        /*0048*/ 	.word	0x00003aa0


	//   ....[2]....
        /*004c*/ 	.word	0x00003ad0


	//   ....[3]....
        /*0050*/ 	.word	0x00004650


	//   ....[4]....
        /*0054*/ 	.word	0x000046c0


	//   ....[5]....
        /*0058*/ 	.word	0x00004790


	//   ....[6]....
        /*005c*/ 	.word	0x00004810


	//   ....[7]....
        /*0060*/ 	.word	0x00004900


	//   ....[8]....
        /*0064*/ 	.word	0x00004980


	//   ....[9]....
        /*0068*/ 	.word	0x00004a60


	//   ....[10]....
        /*006c*/ 	.word	0x00004b10


	//----- nvinfo : EIATTR_COOP_GROUP_MASK_REGIDS
	.align		4
.L_40:
        /*0070*/ 	.byte	0x04, 0x29
        /*0072*/ 	.short	(.L_42 - .L_41)


	//   ....[0]....
.L_41:
        /*0074*/ 	.word	0xffffffff


	//   ....[1]....
        /*0078*/ 	.word	0xffffffff


	//   ....[2]....
        /*007c*/ 	.word	0xffffffff


	//   ....[3]....
        /*0080*/ 	.word	0xffffffff


	//   ....[4]....
        /*0084*/ 	.word	0xffffffff


	//   ....[5]....
        /*0088*/ 	.word	0xffffffff


	//   ....[6]....
        /*008c*/ 	.word	0xffffffff


	//   ....[7]....
        /*0090*/ 	.word	0xffffffff


	//   ....[8]....
        /*0094*/ 	.word	0xffffffff


	//   ....[9]....
        /*0098*/ 	.word	0xffffffff


	//   ....[10]....
        /*009c*/ 	.word	0xffffffff


	//   ....[11]....
        /*00a0*/ 	.word	0xffffffff


	//   ....[12]....
        /*00a4*/ 	.word	0xffffffff


	//   ....[13]....
        /*00a8*/ 	.word	0xffffffff


	//----- nvinfo : EIATTR_COOP_GROUP_INSTR_OFFSETS
	.align		4
.L_42:
        /*00ac*/ 	.byte	0x04, 0x28
        /*00ae*/ 	.short	(.L_44 - .L_43)


	//   ....[0]....
.L_43:
        /*00b0*/ 	.word	0x00000080


	//   ....[1]....
        /*00b4*/ 	.word	0x000004f0


	//   ....[2]....
        /*00b8*/ 	.word	0x00000680


	//   ....[3]....
        /*00bc*/ 	.word	0x00000820


	//   ....[4]....
        /*00c0*/ 	.word	0x00000920


	//   ....[5]....
        /*00c4*/ 	.word	0x00000a90


	//   ....[6]....
        /*00c8*/ 	.word	0x00000bf0


	//   ....[7]....
        /*00cc*/ 	.word	0x00000da0


	//   ....[8]....
        /*00d0*/ 	.word	0x00001fa0


	//   ....[9]....
        /*00d4*/ 	.word	0x00002df0


	//   ....[10]....
        /*00d8*/ 	.word	0x00003000


	//   ....[11]....
        /*00dc*/ 	.word	0x00003030


	//   ....[12]....
        /*00e0*/ 	.word	0x00003960


	//   ....[13]....
        /*00e4*/ 	.word	0x00003b90


	//----- nvinfo : EIATTR_VRC_CTA_INIT_COUNT
	.align		4
.L_44:
        /*00e8*/ 	.byte	0x02, 0x4a
        /*00ea*/ 	.byte	0x80
	.zero		1


	//----- nvinfo : EIATTR_SYSCALL_OFFSETS
	.align		4
        /*00ec*/ 	.byte	0x04, 0x46
        /*00ee*/ 	.short	(.L_46 - .L_45)


	//   ....[0]....
.L_45:
        /*00f0*/ 	.word	0x00005790


	//   ....[1]....
        /*00f4*/ 	.word	0x000058d0


	//   ....[2]....
        /*00f8*/ 	.word	0x00006160


	//   ....[3]....
        /*00fc*/ 	.word	0x00007780


	//   ....[4]....
        /*0100*/ 	.word	0x00008d30


	//   ....[5]....
        /*0104*/ 	.word	0x0000a300


	//----- nvinfo : EIATTR_MBARRIER_INSTR_OFFSETS
	.align		4
.L_46:
        /*0108*/ 	.byte	0x04, 0x39
        /*010a*/ 	.short	(.L_48 - .L_47)


	//   ....[0]....
.L_47:
        /*010c*/ 	.word	0x00000610
        /*0110*/ 	.word	0x000000ff
        /*0114*/ 	.word	0x00000000
        /*0118*/ 	.short	0x0100
        /*011a*/ 	.byte	0x04
	.zero		1


	//   ....[1]....
        /*011c*/ 	.word	0x00000620
        /*0120*/ 	.word	0x000000ff
        /*0124*/ 	.word	0x00000018
        /*0128*/ 	.short	0x0100
        /*012a*/ 	.byte	0x04
	.zero		1


	//   ....[2]....
        /*012c*/ 	.word	0x00000630
        /*0130*/ 	.word	0x000000ff
        /*0134*/ 	.word	0x00000008
        /*0138*/ 	.short	0x0100
        /*013a*/ 	.byte	0x04
	.zero		1


	//   ....[3]....
        /*013c*/ 	.word	0x00000640
        /*0140*/ 	.word	0x000000ff
        /*0144*/ 	.word	0x00000020
        /*0148*/ 	.short	0x0100
        /*014a*/ 	.byte	0x04
	.zero		1


	//   ....[4]....
        /*014c*/ 	.word	0x00000650
        /*0150*/ 	.word	0x000000ff
        /*0154*/ 	.word	0x00000010
        /*0158*/ 	.short	0x0100
        /*015a*/ 	.byte	0x04
	.zero		1


	//   ....[5]....
        /*015c*/ 	.word	0x00000660
        /*0160*/ 	.word	0x000000ff
        /*0164*/ 	.word	0x00000028
        /*0168*/ 	.short	0x0100
        /*016a*/ 	.byte	0x04
	.zero		1


	//   ....[6]....
        /*016c*/ 	.word	0x00000790
        /*0170*/ 	.word	0x000000ff
        /*0174*/ 	.word	0x00000030
        /*0178*/ 	.short	0x0100
        /*017a*/ 	.byte	0x04
	.zero		1


	//   ....[7]....
        /*017c*/ 	.word	0x000007a0
        /*0180*/ 	.word	0x000000ff
        /*0184*/ 	.word	0x00000050
        /*0188*/ 	.short	0x0100
        /*018a*/ 	.byte	0x04
	.zero		1


	//   ....[8]....
        /*018c*/ 	.word	0x000007b0
        /*0190*/ 	.word	0x000000ff
        /*0194*/ 	.word	0x00000038
        /*0198*/ 	.short	0x0100
        /*019a*/ 	.byte	0x04
	.zero		1


	//   ....[9]....
        /*019c*/ 	.word	0x000007c0
        /*01a0*/ 	.word	0x000000ff
        /*01a4*/ 	.word	0x00000058
        /*01a8*/ 	.short	0x0100
        /*01aa*/ 	.byte	0x04
	.zero		1


	//   ....[10]....
        /*01ac*/ 	.word	0x000007d0
        /*01b0*/ 	.word	0x000000ff
        /*01b4*/ 	.word	0x00000040
        /*01b8*/ 	.short	0x0100
        /*01ba*/ 	.byte	0x04
	.zero		1


	//   ....[11]....
        /*01bc*/ 	.word	0x000007e0
        /*01c0*/ 	.word	0x000000ff
        /*01c4*/ 	.word	0x00000060
        /*01c8*/ 	.short	0x0100
        /*01ca*/ 	.byte	0x04
	.zero		1


	//   ....[12]....
        /*01cc*/ 	.word	0x000007f0
        /*01d0*/ 	.word	0x000000ff
        /*01d4*/ 	.word	0x00000048
        /*01d8*/ 	.short	0x0100
        /*01da*/ 	.byte	0x04
	.zero		1


	//   ....[13]....
        /*01dc*/ 	.word	0x00000800
        /*01e0*/ 	.word	0x000000ff
        /*01e4*/ 	.word	0x00000068
        /*01e8*/ 	.short	0x0100
        /*01ea*/ 	.byte	0x04
	.zero		1


	//   ....[14]....
        /*01ec*/ 	.word	0x000008f0
        /*01f0*/ 	.word	0x000000ff
        /*01f4*/ 	.word	0x00000070
        /*01f8*/ 	.short	0x0100
        /*01fa*/ 	.byte	0x06
	.zero		1


	//   ....[15]....
        /*01fc*/ 	.word	0x00000900
        /*0200*/ 	.word	0x000000ff
        /*0204*/ 	.word	0x00000078
        /*0208*/ 	.short	0x0100
        /*020a*/ 	.byte	0x06
	.zero		1


	//   ....[16]....
        /*020c*/ 	.word	0x00000a40
        /*0210*/ 	.word	0x000000ff
        /*0214*/ 	.word	0x00000080
        /*0218*/ 	.short	0x0100
        /*021a*/ 	.byte	0x06
	.zero		1


	//   ....[17]....
        /*021c*/ 	.word	0x00000a50
        /*0220*/ 	.word	0x000000ff
        /*0224*/ 	.word	0x00000090
        /*0228*/ 	.short	0x0100
        /*022a*/ 	.byte	0x06
	.zero		1


	//   ....[18]....
        /*022c*/ 	.word	0x00000a60
        /*0230*/ 	.word	0x000000ff
        /*0234*/ 	.word	0x00000088
        /*0238*/ 	.short	0x0100
        /*023a*/ 	.byte	0x06
	.zero		1


	//   ....[19]....
        /*023c*/ 	.word	0x00000a70
        /*0240*/ 	.word	0x000000ff
        /*0244*/ 	.word	0x00000098
        /*0248*/ 	.short	0x0100
        /*024a*/ 	.byte	0x06
	.zero		1


	//   ....[20]....
        /*024c*/ 	.word	0x00000ba0
        /*0250*/ 	.word	0x000000ff
        /*0254*/ 	.word	0x000000a0
        /*0258*/ 	.short	0x0100
        /*025a*/ 	.byte	0x04
	.zero		1


	//   ....[21]....
        /*025c*/ 	.word	0x00000bb0
        /*0260*/ 	.word	0x000000ff
        /*0264*/ 	.word	0x000000b0
        /*0268*/ 	.short	0x0100
        /*026a*/ 	.byte	0x04
	.zero		1


	//   ....[22]....
        /*026c*/ 	.word	0x00000bc0
        /*0270*/ 	.word	0x000000ff
        /*0274*/ 	.word	0x000000a8
        /*0278*/ 	.short	0x0100
        /*027a*/ 	.byte	0x04
	.zero		1


	//   ....[23]....
        /*027c*/ 	.word	0x00000bd0
        /*0280*/ 	.word	0x000000ff
        /*0284*/ 	.word	0x000000b8
        /*0288*/ 	.short	0x0100
        /*028a*/ 	.byte	0x04
	.zero		1


	//   ....[24]....
        /*028c*/ 	.word	0x00000cc0
        /*0290*/ 	.word	0x000000ff
        /*0294*/ 	.word	0x000000c0
        /*0298*/ 	.short	0x0100
        /*029a*/ 	.byte	0x04
	.zero		1


	//   ....[25]....
        /*029c*/ 	.word	0x00000cd0
        /*02a0*/ 	.word	0x000000ff
        /*02a4*/ 	.word	0x000000d0
        /*02a8*/ 	.short	0x0100
        /*02aa*/ 	.byte	0x04
	.zero		1


	//   ....[26]....
        /*02ac*/ 	.word	0x00000ce0
        /*02b0*/ 	.word	0x000000ff
        /*02b4*/ 	.word	0x000000c8
        /*02b8*/ 	.short	0x0100
        /*02ba*/ 	.byte	0x04
	.zero		1


	//   ....[27]....
        /*02bc*/ 	.word	0x00000cf0
        /*02c0*/ 	.word	0x000000ff
        /*02c4*/ 	.word	0x000000d8
        /*02c8*/ 	.short	0x0100
        /*02ca*/ 	.byte	0x04
	.zero		1


	//   ....[28]....
        /*02cc*/ 	.word	0x00001850
        /*02d0*/ 	.word	0x00000000
        /*02d4*/ 	.word	0x000000d0
        /*02d8*/ 	.short	0x010a
        /*02da*/ 	.byte	0xff
	.zero		1


	//   ....[29]....
        /*02dc*/ 	.word	0x00001870
        /*02e0*/ 	.word	0x00000000
        /*02e4*/ 	.word	0x000000c0
        /*02e8*/ 	.short	0x0101
        /*02ea*/ 	.byte	0xff
	.zero		1


	//   ....[30]....
        /*02ec*/ 	.word	0x00001930
        /*02f0*/ 	.word	0x000000ff
        /*02f4*/ 	.word	0x00000018
        /*02f8*/ 	.short	0x010a
        /*02fa*/ 	.byte	0x04
	.zero		1


	//   ....[31]....
        /*02fc*/ 	.word	0x000019b0
        /*0300*/ 	.word	0x000000ff
        /*0304*/ 	.word	0x00000018
        /*0308*/ 	.short	0x010a
        /*030a*/ 	.byte	0x21
	.zero		1


	//   ....[32]....
        /*030c*/ 	.word	0x00001b40
        /*0310*/ 	.word	0x000000ff
        /*0314*/ 	.word	0x00000018
        /*0318*/ 	.short	0x010a
        /*031a*/ 	.byte	0x08
	.zero		1


	//   ....[33]....
        /*031c*/ 	.word	0x00001c60
        /*0320*/ 	.word	0x000000ff
        /*0324*/ 	.word	0x00000078
        /*0328*/ 	.short	0x0101
        /*032a*/ 	.byte	0x07
	.zero		1


	//   ....[34]....
        /*032c*/ 	.word	0x00001c80
        /*0330*/ 	.word	0x000000ff
        /*0334*/ 	.word	0x00000018
        /*0338*/ 	.short	0x010a
        /*033a*/ 	.byte	0x04
	.zero		1


	//   ....[35]....
        /*033c*/ 	.word	0x00001d00
        /*0340*/ 	.word	0x000000ff
        /*0344*/ 	.word	0x00000018
        /*0348*/ 	.short	0x010a
        /*034a*/ 	.byte	0x11
	.zero		1


	//   ....[36]....
        /*034c*/ 	.word	0x00001e90
        /*0350*/ 	.word	0x000000ff
        /*0354*/ 	.word	0x00000018
        /*0358*/ 	.short	0x010a
        /*035a*/ 	.byte	0x06
	.zero		1


	//   ....[37]....
        /*035c*/ 	.word	0x00001fd0
        /*0360*/ 	.word	0x00000003
        /*0364*/ 	.word	0x00000080
        /*0368*/ 	.short	0x010a
        /*036a*/ 	.byte	0xff
	.zero		1


	//   ....[38]....
        /*036c*/ 	.word	0x00002120
        /*0370*/ 	.word	0x00000000
        /*0374*/ 	.word	0x00000000
        /*0378*/ 	.short	0x0101
        /*037a*/ 	.byte	0xff
	.zero		1


	//   ....[39]....
        /*037c*/ 	.word	0x000026d0
        /*0380*/ 	.word	0x000000ff
        /*0384*/ 	.word	0x00000000
        /*0388*/ 	.short	0x010a
        /*038a*/ 	.byte	0x04
	.zero		1


	//   ....[40]....
        /*038c*/ 	.word	0x00002760
        /*0390*/ 	.word	0x000000ff
        /*0394*/ 	.word	0x00000000
        /*0398*/ 	.short	0x010a
        /*039a*/ 	.byte	0x05
	.zero		1


	//   ....[41]....
        /*039c*/ 	.word	0x00002800
        /*03a0*/ 	.word	0x00000000
        /*03a4*/ 	.word	0x00000000
        /*03a8*/ 	.short	0x010a
        /*03aa*/ 	.byte	0xff
	.zero		1


	//   ....[42]....
        /*03ac*/ 	.word	0x00002940
        /*03b0*/ 	.word	0x00000002
        /*03b4*/ 	.word	0x000000c0
        /*03b8*/ 	.short	0x010a
        /*03ba*/ 	.byte	0xff
	.zero		1


	//   ....[43]....
        /*03bc*/ 	.word	0x000029a0
        /*03c0*/ 	.word	0x00000004
        /*03c4*/ 	.word	0x00000000
        /*03c8*/ 	.short	0x0101
        /*03ca*/ 	.byte	0xff
	.zero		1


	//   ....[44]....
        /*03cc*/ 	.word	0x000029c0
        /*03d0*/ 	.word	0x000000ff
        /*03d4*/ 	.word	0x00000090
        /*03d8*/ 	.short	0x010a
        /*03da*/ 	.byte	0x04
	.zero		1


	//   ....[45]....
        /*03dc*/ 	.word	0x00002ae0
        /*03e0*/ 	.word	0x00000002
        /*03e4*/ 	.word	0x00000080
        /*03e8*/ 	.short	0x010a
        /*03ea*/ 	.byte	0xff
	.zero		1


	//   ....[46]....
        /*03ec*/ 	.word	0x00002bf0
        /*03f0*/ 	.word	0x00000002
        /*03f4*/ 	.word	0x00000000
        /*03f8*/ 	.short	0x0101
        /*03fa*/ 	.byte	0xff
	.zero		1


	//   ....[47]....
        /*03fc*/ 	.word	0x00002c80
        /*0400*/ 	.word	0x000000ff
        /*0404*/ 	.word	0x00000090
        /*0408*/ 	.short	0x0106
        /*040a*/ 	.byte	0x04
	.zero		1


	//   ....[48]....
        /*040c*/ 	.word	0x00002ca0
        /*0410*/ 	.word	0x000000ff
        /*0414*/ 	.word	0x00000090
        /*0418*/ 	.short	0x010a
        /*041a*/ 	.byte	0x04
	.zero		1


	//   ....[49]....
        /*041c*/ 	.word	0x00002d30
        /*0420*/ 	.word	0x000000ff
        /*0424*/ 	.word	0x00000090
        /*0428*/ 	.short	0x0106
        /*042a*/ 	.byte	0x07
	.zero		1


	//   ....[50]....
        /*042c*/ 	.word	0x00002d70
        /*0430*/ 	.word	0x00000000
        /*0434*/ 	.word	0x00000090
        /*0438*/ 	.short	0x010a
        /*043a*/ 	.byte	0xff
	.zero		1


	//   ....[51]....
        /*043c*/ 	.word	0x000032d0
        /*0440*/ 	.word	0x00000000
        /*0444*/ 	.word	0x00000080
        /*0448*/ 	.short	0x010a
        /*044a*/ 	.byte	0xff
	.zero		1


	//   ....[52]....
        /*044c*/ 	.word	0x000033e0
        /*0450*/ 	.word	0x00000003
        /*0454*/ 	.word	0x00000000
        /*0458*/ 	.short	0x0101
        /*045a*/ 	.byte	0xff
	.zero		1


	//   ....[53]....
        /*045c*/ 	.word	0x000033f0
        /*0460*/ 	.word	0x000000ff
        /*0464*/ 	.word	0x00000000
        /*0468*/ 	.short	0x010a
        /*046a*/ 	.byte	0x04
	.zero		1


	//   ....[54]....
        /*046c*/ 	.word	0x00003410
        /*0470*/ 	.word	0x000000ff
        /*0474*/ 	.word	0x000000b0
        /*0478*/ 	.short	0x010a
        /*047a*/ 	.byte	0x1e
	.zero		1


	//   ....[55]....
        /*047c*/ 	.word	0x000034e0
        /*0480*/ 	.word	0x000000ff
        /*0484*/ 	.word	0x00000000
        /*0488*/ 	.short	0x010a
        /*048a*/ 	.byte	0x05
	.zero		1


	//   ....[56]....
        /*048c*/ 	.word	0x00003620
        /*0490*/ 	.word	0x000000ff
        /*0494*/ 	.word	0x00000000
        /*0498*/ 	.short	0x010a
        /*049a*/ 	.byte	0x04
	.zero		1


	//   ....[57]....
        /*049c*/ 	.word	0x000038b0
        /*04a0*/ 	.word	0x000000ff
        /*04a4*/ 	.word	0x00000000
        /*04a8*/ 	.short	0x010a
        /*04aa*/ 	.byte	0x04
	.zero		1


	//   ....[58]....
        /*04ac*/ 	.word	0x00003940
        /*04b0*/ 	.word	0x000000ff
        /*04b4*/ 	.word	0x00000000
        /*04b8*/ 	.short	0x010a
        /*04ba*/ 	.byte	0x04
	.zero		1


	//   ....[59]....
        /*04bc*/ 	.word	0x00003e50
        /*04c0*/ 	.word	0x0000000c
        /*04c4*/ 	.word	0x00000080
        /*04c8*/ 	.short	0x010a
        /*04ca*/ 	.byte	0xff
	.zero		1


	//   ....[60]....
        /*04cc*/ 	.word	0x00003fc0
        /*04d0*/ 	.word	0x00000000
        /*04d4*/ 	.word	0x00000000
        /*04d8*/ 	.short	0x0101
        /*04da*/ 	.byte	0xff
	.zero		1


	//   ....[61]....
        /*04dc*/ 	.word	0x00004450
        /*04e0*/ 	.word	0x000000ff
        /*04e4*/ 	.word	0x00000078
        /*04e8*/ 	.short	0x010a
        /*04ea*/ 	.byte	0x15
	.zero		1


	//   ....[62]....
        /*04ec*/ 	.word	0x000045d0
        /*04f0*/ 	.word	0x000000ff
        /*04f4*/ 	.word	0x00000050
        /*04f8*/ 	.short	0x010a
        /*04fa*/ 	.byte	0x15
	.zero		1


	//   ....[63]....
        /*04fc*/ 	.word	0x00004740
        /*0500*/ 	.word	0x000000ff
        /*0504*/ 	.word	0x00000030
        /*0508*/ 	.short	0x010b
        /*050a*/ 	.byte	0x15
	.zero		1


	//   ....[64]....
        /*050c*/ 	.word	0x00004750
        /*0510*/ 	.word	0x000000ff
        /*0514*/ 	.word	0x00000000
        /*0518*/ 	.short	0x0101
        /*051a*/ 	.byte	0x28
	.zero		1


	//   ....[65]....
        /*051c*/ 	.word	0x00004760
        /*0520*/ 	.word	0x000000ff
        /*0524*/ 	.word	0x00000058
        /*0528*/ 	.short	0x010a
        /*052a*/ 	.byte	0x15
	.zero		1


	//   ....[66]....
        /*052c*/ 	.word	0x000048b0
        /*0530*/ 	.word	0x000000ff
        /*0534*/ 	.word	0x00000038
        /*0538*/ 	.short	0x010b
        /*053a*/ 	.byte	0x15
	.zero		1


	//   ....[67]....
        /*053c*/ 	.word	0x000048c0
        /*0540*/ 	.word	0x000000ff
        /*0544*/ 	.word	0x00000000
        /*0548*/ 	.short	0x0101
        /*054a*/ 	.byte	0x27
	.zero		1


	//   ....[68]....
        /*054c*/ 	.word	0x000048d0
        /*0550*/ 	.word	0x000000ff
        /*0554*/ 	.word	0x00000060
        /*0558*/ 	.short	0x010a
        /*055a*/ 	.byte	0x15
	.zero		1


	//   ....[69]....
        /*055c*/ 	.word	0x00004a10
        /*0560*/ 	.word	0x000000ff
        /*0564*/ 	.word	0x00000040
        /*0568*/ 	.short	0x010b
        /*056a*/ 	.byte	0x15
	.zero		1


	//   ....[70]....
        /*056c*/ 	.word	0x00004a20
        /*0570*/ 	.word	0x000000ff
        /*0574*/ 	.word	0x00000000
        /*0578*/ 	.short	0x0101
        /*057a*/ 	.byte	0x26
	.zero		1


	//   ....[71]....
        /*057c*/ 	.word	0x00004a30
        /*0580*/ 	.word	0x000000ff
        /*0584*/ 	.word	0x00000068
        /*0588*/ 	.short	0x010a
        /*058a*/ 	.byte	0x15
	.zero		1


	//   ....[72]....
        /*058c*/ 	.word	0x00004c20
        /*0590*/ 	.word	0x000000ff
        /*0594*/ 	.word	0x00000048
        /*0598*/ 	.short	0x010b
        /*059a*/ 	.byte	0x15
	.zero		1


	//   ....[73]....
        /*059c*/ 	.word	0x00004c30
        /*05a0*/ 	.word	0x000000ff
        /*05a4*/ 	.word	0x00000000
        /*05a8*/ 	.short	0x0101
        /*05aa*/ 	.byte	0x25
	.zero		1


	//   ....[74]....
        /*05ac*/ 	.word	0x00004c60
        /*05b0*/ 	.word	0x000000ff
        /*05b4*/ 	.word	0x00000050
        /*05b8*/ 	.short	0x010a
        /*05ba*/ 	.byte	0x15
	.zero		1


	//   ....[75]....
        /*05bc*/ 	.word	0x00004c80
        /*05c0*/ 	.word	0x000000ff
        /*05c4*/ 	.word	0x00000058
        /*05c8*/ 	.short	0x010a
        /*05ca*/ 	.byte	0x15
	.zero		1


	//   ....[76]....
        /*05cc*/ 	.word	0x00004ca0
        /*05d0*/ 	.word	0x000000ff
        /*05d4*/ 	.word	0x00000060
        /*05d8*/ 	.short	0x010a
        /*05da*/ 	.byte	0x15
	.zero		1


	//   ....[77]....
        /*05dc*/ 	.word	0x00004ce0
        /*05e0*/ 	.word	0x00000000
        /*05e4*/ 	.word	0x00000068
        /*05e8*/ 	.short	0x010a
        /*05ea*/ 	.byte	0xff
	.zero		1


	//   ....[78]....
        /*05ec*/ 	.word	0x00005020
        /*05f0*/ 	.word	0x00000003
        /*05f4*/ 	.word	0x00000080
        /*05f8*/ 	.short	0x010a
        /*05fa*/ 	.byte	0xff
	.zero		1


	//   ....[79]....
        /*05fc*/ 	.word	0x000051a0
        /*0600*/ 	.word	0x00000000
        /*0604*/ 	.word	0x00000000
        /*0608*/ 	.short	0x0101
        /*060a*/ 	.byte	0xff
	.zero		1


	//   ....[80]....
        /*060c*/ 	.word	0x00005d00
        /*0610*/ 	.word	0x00000003
        /*0614*/ 	.word	0x00000030
        /*0618*/ 	.short	0x010a
        /*061a*/ 	.byte	0xff
	.zero		1


	//   ....[81]....
        /*061c*/ 	.word	0x00005d40
        /*0620*/ 	.word	0x000000b1
        /*0624*/ 	.word	0x000000a0
        /*0628*/ 	.short	0x010a
        /*062a*/ 	.byte	0xff
	.zero		1


	//   ....[82]....
        /*062c*/ 	.word	0x00005e80
        /*0630*/ 	.word	0x00000003
        /*0634*/ 	.word	0x00000030
        /*0638*/ 	.short	0x010a
        /*063a*/ 	.byte	0xff
	.zero		1


	//   ....[83]....
        /*063c*/ 	.word	0x00005fb0
        /*0640*/ 	.word	0x00000000
        /*0644*/ 	.word	0x00000000
        /*0648*/ 	.short	0x0101
        /*064a*/ 	.byte	0xff
	.zero		1


	//   ....[84]....
        /*064c*/ 	.word	0x00006030
        /*0650*/ 	.word	0x000000b1
        /*0654*/ 	.word	0x000000a0
        /*0658*/ 	.short	0x010a
        /*065a*/ 	.byte	0xff
	.zero		1


	//   ....[85]....
        /*065c*/ 	.word	0x000073e0
        /*0660*/ 	.word	0x000000be
        /*0664*/ 	.word	0x00000030
        /*0668*/ 	.short	0x010a
        /*066a*/ 	.byte	0xff
	.zero		1


	//   ....[86]....
        /*066c*/ 	.word	0x000074c0
        /*0670*/ 	.word	0x000000be
        /*0674*/ 	.word	0x00000030
        /*0678*/ 	.short	0x010a
        /*067a*/ 	.byte	0xff
	.zero		1


	//   ....[87]....
        /*067c*/ 	.word	0x000075f0
        /*0680*/ 	.word	0x00000000
        /*0684*/ 	.word	0x00000000
        /*0688*/ 	.short	0x0101
        /*068a*/ 	.byte	0xff
	.zero		1


	//   ....[88]....
        /*068c*/ 	.word	0x00008990
        /*0690*/ 	.word	0x00000000
        /*0694*/ 	.word	0x00000030
        /*0698*/ 	.short	0x010a
        /*069a*/ 	.byte	0xff
	.zero		1


	//   ....[89]....
        /*069c*/ 	.word	0x00008a70
        /*06a0*/ 	.word	0x00000000
        /*06a4*/ 	.word	0x00000030
        /*06a8*/ 	.short	0x010a
        /*06aa*/ 	.byte	0xff
	.zero		1


	//   ....[90]....
        /*06ac*/ 	.word	0x00008bc0
        /*06b0*/ 	.word	0x00000002
        /*06b4*/ 	.word	0x00000000
        /*06b8*/ 	.short	0x0101
        /*06ba*/ 	.byte	0xff
	.zero		1


	//   ....[91]....
        /*06bc*/ 	.word	0x00009f70
        /*06c0*/ 	.word	0x00000000
        /*06c4*/ 	.word	0x00000030
        /*06c8*/ 	.short	0x010a
        /*06ca*/ 	.byte	0xff
	.zero		1


	//   ....[92]....
        /*06cc*/ 	.word	0x0000a050
        /*06d0*/ 	.word	0x00000000
        /*06d4*/ 	.word	0x00000030
        /*06d8*/ 	.short	0x010a
        /*06da*/ 	.byte	0xff
	.zero		1


	//   ....[93]....
        /*06dc*/ 	.word	0x0000a1a0
        /*06e0*/ 	.word	0x00000002
        /*06e4*/ 	.word	0x00000000
        /*06e8*/ 	.short	0x0101
        /*06ea*/ 	.byte	0xff
	.zero		1


	//   ....[94]....
        /*06ec*/ 	.word	0x0000a7a0
        /*06f0*/ 	.word	0x000000ff
        /*06f4*/ 	.word	0x00000000
        /*06f8*/ 	.short	0x0101
        /*06fa*/ 	.byte	0x04
	.zero		1


	//   ....[95]....
        /*06fc*/ 	.word	0x0000b630
        /*0700*/ 	.word	0x00000000
        /*0704*/ 	.word	0x000000d0
        /*0708*/ 	.short	0x010a
        /*070a*/ 	.byte	0xff
	.zero		1


	//   ....[96]....
        /*070c*/ 	.word	0x0000b690
        /*0710*/ 	.word	0x00000000
        /*0714*/ 	.word	0x00000018
        /*0718*/ 	.short	0x010a
        /*071a*/ 	.byte	0xff
	.zero		1


	//   ....[97]....
        /*071c*/ 	.word	0x0000b6f0
        /*0720*/ 	.word	0x00000000
        /*0724*/ 	.word	0x00000018
        /*0728*/ 	.short	0x010a
        /*072a*/ 	.byte	0xff
	.zero		1


	//   ....[98]....
        /*072c*/ 	.word	0x0000b740
        /*0730*/ 	.word	0x00000003
        /*0734*/ 	.word	0x00000080
        /*0738*/ 	.short	0x010a
        /*073a*/ 	.byte	0xff
	.zero		1


	//   ....[99]....
        /*073c*/ 	.word	0x0000b7a0
        /*0740*/ 	.word	0x00000000
        /*0744*/ 	.word	0x00000000
        /*0748*/ 	.short	0x010a
        /*074a*/ 	.byte	0xff
	.zero		1


	//   ....[100]....
        /*074c*/ 	.word	0x0000b800
        /*0750*/ 	.word	0x00000000
        /*0754*/ 	.word	0x00000000
        /*0758*/ 	.short	0x010a
        /*075a*/ 	.byte	0xff
	.zero		1


	//   ....[101]....
        /*075c*/ 	.word	0x0000b850
        /*0760*/ 	.word	0x00000002
        /*0764*/ 	.word	0x000000c0
        /*0768*/ 	.short	0x010a
        /*076a*/ 	.byte	0xff
	.zero		1


	//   ....[102]....
        /*076c*/ 	.word	0x0000b8b0
        /*0770*/ 	.word	0x00000002
        /*0774*/ 	.word	0x00000090
        /*0778*/ 	.short	0x010a
        /*077a*/ 	.byte	0xff
	.zero		1


	//   ....[103]....
        /*077c*/ 	.word	0x0000b900
        /*0780*/ 	.word	0x00000002
        /*0784*/ 	.word	0x00000080
        /*0788*/ 	.short	0x010a
        /*078a*/ 	.byte	0xff
	.zero		1


	//   ....[104]....
        /*078c*/ 	.word	0x0000b960
        /*0790*/ 	.word	0x00000000
        /*0794*/ 	.word	0x00000090
        /*0798*/ 	.short	0x010a
        /*079a*/ 	.byte	0xff
	.zero		1


	//   ....[105]....
        /*079c*/ 	.word	0x0000b9b0
        /*07a0*/ 	.word	0x00000000
        /*07a4*/ 	.word	0x00000080
        /*07a8*/ 	.short	0x010a
        /*07aa*/ 	.byte	0xff
	.zero		1


	//   ....[106]....
        /*07ac*/ 	.word	0x0000ba10
        /*07b0*/ 	.word	0x00000003
        /*07b4*/ 	.word	0x000000b0
        /*07b8*/ 	.short	0x010a
        /*07ba*/ 	.byte	0xff
	.zero		1


	//   ....[107]....
        /*07bc*/ 	.word	0x0000ba70
        /*07c0*/ 	.word	0x00000000
        /*07c4*/ 	.word	0x00000000
        /*07c8*/ 	.short	0x010a
        /*07ca*/ 	.byte	0xff
	.zero		1


	//   ....[108]....
        /*07cc*/ 	.word	0x0000bad0
        /*07d0*/ 	.word	0x00000000
        /*07d4*/ 	.word	0x00000000
        /*07d8*/ 	.short	0x010a
        /*07da*/ 	.byte	0xff
	.zero		1


	//   ....[109]....
        /*07dc*/ 	.word	0x0000bb30
        /*07e0*/ 	.word	0x00000000
        /*07e4*/ 	.word	0x00000000
        /*07e8*/ 	.short	0x010a
        /*07ea*/ 	.byte	0xff
	.zero		1


	//   ....[110]....
        /*07ec*/ 	.word	0x0000bb80
        /*07f0*/ 	.word	0x0000000c
        /*07f4*/ 	.word	0x00000080
        /*07f8*/ 	.short	0x010a
        /*07fa*/ 	.byte	0xff
	.zero		1


	//   ....[111]....
        /*07fc*/ 	.word	0x0000bbe0
        /*0800*/ 	.word	0x00000000
        /*0804*/ 	.word	0x00000078
        /*0808*/ 	.short	0x010a
        /*080a*/ 	.byte	0xff
	.zero		1


	//   ....[112]....
        /*080c*/ 	.word	0x0000bc40
        /*0810*/ 	.word	0x00000000
        /*0814*/ 	.word	0x00000050
        /*0818*/ 	.short	0x010a
        /*081a*/ 	.byte	0xff
	.zero		1


	//   ....[113]....
        /*081c*/ 	.word	0x0000bca0
        /*0820*/ 	.word	0x00000000
        /*0824*/ 	.word	0x00000058
        /*0828*/ 	.short	0x010a
        /*082a*/ 	.byte	0xff
	.zero		1


	//   ....[114]....
        /*082c*/ 	.word	0x0000bd00
        /*0830*/ 	.word	0x00000000
        /*0834*/ 	.word	0x00000060
        /*0838*/ 	.short	0x010a
        /*083a*/ 	.byte	0xff
	.zero		1


	//   ....[115]....
        /*083c*/ 	.word	0x0000bd60
        /*0840*/ 	.word	0x00000000
        /*0844*/ 	.word	0x00000068
        /*0848*/ 	.short	0x010a
        /*084a*/ 	.byte	0xff
	.zero		1


	//   ....[116]....
        /*084c*/ 	.word	0x0000bdc0
        /*0850*/ 	.word	0x00000000
        /*0854*/ 	.word	0x00000050
        /*0858*/ 	.short	0x010a
        /*085a*/ 	.byte	0xff
	.zero		1


	//   ....[117]....
        /*085c*/ 	.word	0x0000be20
        /*0860*/ 	.word	0x00000000
        /*0864*/ 	.word	0x00000058
        /*0868*/ 	.short	0x010a
        /*086a*/ 	.byte	0xff
	.zero		1


	//   ....[118]....
        /*086c*/ 	.word	0x0000be80
        /*0870*/ 	.word	0x00000000
        /*0874*/ 	.word	0x00000060
        /*0878*/ 	.short	0x010a
        /*087a*/ 	.byte	0xff
	.zero		1


	//   ....[119]....
        /*087c*/ 	.word	0x0000bed0
        /*0880*/ 	.word	0x00000003
        /*0884*/ 	.word	0x00000080
        /*0888*/ 	.short	0x010a
        /*088a*/ 	.byte	0xff
	.zero		1


	//   ....[120]....
        /*088c*/ 	.word	0x0000bf20
        /*0890*/ 	.word	0x00000003
        /*0894*/ 	.word	0x00000030
        /*0898*/ 	.short	0x010a
        /*089a*/ 	.byte	0xff
	.zero		1


	//   ....[121]....
        /*089c*/ 	.word	0x0000bf70
        /*08a0*/ 	.word	0x000000b1
        /*08a4*/ 	.word	0x000000a0
        /*08a8*/ 	.short	0x010a
        /*08aa*/ 	.byte	0xff
	.zero		1


	//   ....[122]....
        /*08ac*/ 	.word	0x0000bfc0
        /*08b0*/ 	.word	0x000000be
        /*08b4*/ 	.word	0x00000030
        /*08b8*/ 	.short	0x010a
        /*08ba*/ 	.byte	0xff
	.zero		1


	//   ....[123]....
        /*08bc*/ 	.word	0x0000c010
        /*08c0*/ 	.word	0x00000000
        /*08c4*/ 	.word	0x00000030
        /*08c8*/ 	.short	0x010a
        /*08ca*/ 	.byte	0xff
	.zero		1


	//   ....[124]....
        /*08cc*/ 	.word	0x0000c060
        /*08d0*/ 	.word	0x00000000
        /*08d4*/ 	.word	0x00000030
        /*08d8*/ 	.short	0x010a
        /*08da*/ 	.byte	0xff
	.zero		1


	//----- nvinfo : EIATTR_NUM_MBARRIERS
	.align		4
.L_48:
        /*08dc*/ 	.byte	0x03, 0x38
        /*08de*/ 	.short	0x001c


	//----- nvinfo : EIATTR_EXIT_INSTR_OFFSETS
	.align		4
        /*08e0*/ 	.byte	0x04, 0x1c
        /*08e2*/ 	.short	(.L_50 - .L_49)


	//   ....[0]....
.L_49:
        /*08e4*/ 	.word	0x00002830


	//   ....[1]....
        /*08e8*/ 	.word	0x00002d40


	//   ....[2]....
        /*08ec*/ 	.word	0x00002da0


	//   ....[3]....
        /*08f0*/ 	.word	0x00003ba0


	//   ....[4]....
        /*08f4*/ 	.word	0x00004d10


	//   ....[5]....
        /*08f8*/ 	.word	0x00004d50


	//   ....[6]....
        /*08fc*/ 	.word	0x0000b620


	//----- nvinfo : EIATTR_MAX_THREADS
	.align		4
.L_50:
        /*0900*/ 	.byte	0x04, 0x05
        /*0902*/ 	.short	(.L_52 - .L_51)
.L_51:
        /*0904*/ 	.word	0x00000100
        /*0908*/ 	.word	0x00000001
        /*090c*/ 	.word	0x00000001


	//----- nvinfo : EIATTR_CRS_STACK_SIZE
	.align		4
.L_52:
        /*0910*/ 	.byte	0x04, 0x1e
        /*0912*/ 	.short	(.L_54 - .L_53)
.L_53:
        /*0914*/ 	.word	0x00000000


	//----- nvinfo : EIATTR_CBANK_PARAM_SIZE
	.align		4
.L_54:
        /*0918*/ 	.byte	0x03, 0x19
        /*091a*/ 	.short	0x0800


	//----- nvinfo : EIATTR_PARAM_CBANK
	.align		4
        /*091c*/ 	.byte	0x04, 0x0a
        /*091e*/ 	.short	(.L_56 - .L_55)
	.align		4
.L_55:
        /*0920*/ 	.word	index@(.nv.constant0._ZN7cutlass13device_kernelINS_4gemm6kernel13GemmUniversalIN4cute5tupleIJiiiiEEENS1_10collective13CollectiveMmaINS1_35MainloopSm100TmaUmmaWarpSpecializedILi3ELi2ELi2ENS5_IJNS4_1CILi1EEENSA_ILi2EEESB_EEEEENS5_IJNSA_ILi128EEENSA_ILi256EEESF_EEENS_12float_e5m2_tENS5_IJlSB_lEEESI_SJ_NS4_8TiledMMAINS4_8MMA_AtomIJNS4_10MMA_TraitsINS4_19SM100_MMA_F8F6F4_SSEJSI_SI_fSF_SG_NS4_17integral_constantINS4_4UMMA5MajorELSQ_0EEESR_NSO_INSP_7ScaleInELSS_0EEEST_EEEEEENS4_6LayoutINS5_IJSB_SB_SB_EEENS5_IJNSA_ILi0EEESY_SY_EEEEENS5_IJNS4_10UnderscoreES11_S11_EEEEENS4_23SM90_TMA_LOAD_MULTICASTENS4_14ComposedLayoutINS4_7SwizzleILi3ELi4ELi3EEENS4_18smem_ptr_flag_bitsILi8EEENSW_INS5_IJNSA_ILi8EEESF_EEENS5_IJSF_SB_EEEEEEEvNS4_8identityENS4_13SM90_TMA_LOADES1E_vS1F_EENS_8epilogue10collective18CollectiveEpilogueINS1I_23Sm100TmaWarpSpecializedILi4ELi2ELi64ELb0ELb0EEEJSH_NS5_IJNSW_ISF_SB_EENSW_INSA_ILi64EEESB_EEEEESI_SJ_SI_SJ_NS1I_6fusion15FusionCallbacksIS1M_NS1R_17LinearCombinationISI_fSI_fLNS_15FloatRoundStyleE2EEESH_S1Q_JEEENS4_5SM1004TMEM4LOAD26SM100_TMEM_LOAD_32dp32b64xES1G_NS15_INS16_ILi2ELi4ELi3EEES19_NSW_INS5_IJS1A_S1O_EEENS5_IJS1O_SB_EEEEEEENS4_39AutoVectorizingCopyWithAssumedAlignmentILi128EEENS4_14SM90_TMA_STOREES25_S27_S27_EEEvvEEEEvNT_6ParamsE)
        /*0924*/ 	.short	0x0380
        /*0926*/ 	.short	0x0800


	//----- nvinfo : EIATTR_SW_WAR
	.align		4
.L_56:
        /*0928*/ 	.byte	0x04, 0x36
        /*092a*/ 	.short	(.L_58 - .L_57)
.L_57:
        /*092c*/ 	.word	0x00000008
.L_58:


//--------------------- .nv.callgraph             --------------------------
	.section	.nv.callgraph,"",@"SHT_CUDA_CALLGRAPH"
	.align	4
	.sectionentsize	8
	.align		4
        /*0000*/ 	.word	0x00000000
	.align		4
        /*0004*/ 	.word	0xffffffff
	.align		4
        /*0008*/ 	.word	index@(_ZN7cutlass13device_kernelINS_4gemm6kernel13GemmUniversalIN4cute5tupleIJiiiiEEENS1_10collective13CollectiveMmaINS1_35MainloopSm100TmaUmmaWarpSpecializedILi3ELi2ELi2ENS5_IJNS4_1CILi1EEENSA_ILi2EEESB_EEEEENS5_IJNSA_ILi128EEENSA_ILi256EEESF_EEENS_12float_e5m2_tENS5_IJlSB_lEEESI_SJ_NS4_8TiledMMAINS4_8MMA_AtomIJNS4_10MMA_TraitsINS4_19SM100_MMA_F8F6F4_SSEJSI_SI_fSF_SG_NS4_17integral_constantINS4_4UMMA5MajorELSQ_0EEESR_NSO_INSP_7ScaleInELSS_0EEEST_EEEEEENS4_6LayoutINS5_IJSB_SB_SB_EEENS5_IJNSA_ILi0EEESY_SY_EEEEENS5_IJNS4_10UnderscoreES11_S11_EEEEENS4_23SM90_TMA_LOAD_MULTICASTENS4_14ComposedLayoutINS4_7SwizzleILi3ELi4ELi3EEENS4_18smem_ptr_flag_bitsILi8EEENSW_INS5_IJNSA_ILi8EEESF_EEENS5_IJSF_SB_EEEEEEEvNS4_8identityENS4_13SM90_TMA_LOADES1E_vS1F_EENS_8epilogue10collective18CollectiveEpilogueINS1I_23Sm100TmaWarpSpecializedILi4ELi2ELi64ELb0ELb0EEEJSH_NS5_IJNSW_ISF_SB_EENSW_INSA_ILi64EEESB_EEEEESI_SJ_SI_SJ_NS1I_6fusion15FusionCallbacksIS1M_NS1R_17LinearCombinationISI_fSI_fLNS_15FloatRoundStyleE2EEESH_S1Q_JEEENS4_5SM1004TMEM4LOAD26SM100_TMEM_LOAD_32dp32b64xES1G_NS15_INS16_ILi2ELi4ELi3EEES19_NSW_INS5_IJS1A_S1O_EEENS5_IJS1O_SB_EEEEEEENS4_39AutoVectorizingCopyWithAssumedAlignmentILi128EEENS4_14SM90_TMA_STOREES25_S27_S27_EEEvvEEEEvNT_6ParamsE)
	.align		4
        /*000c*/ 	.word	index@(__assertfail)
	.align		4
        /*0010*/ 	.word	0x00000000
	.align		4
        /*0014*/ 	.word	0xfffffffe
	.align		4
        /*0018*/ 	.word	0x00000000
	.align		4
        /*001c*/ 	.word	0xfffffffd
	.align		4
        /*0020*/ 	.word	0x00000000
	.align		4
        /*0024*/ 	.word	0xfffffffc


//--------------------- .nv.constant4             --------------------------
	.section	.nv.constant4,"a",@progbits
	.align	8
	.align		8
.nv.constant4:
        /*0000*/ 	.dword	__assertfail
	.align		8
        /*0008*/ 	.dword	__unnamed_1
	.align		8
        /*0010*/ 	.dword	__unnamed_2
	.align		8
        /*0018*/ 	.dword	__unnamed_3
	.align		8
        /*0020*/ 	.dword	_ZN39_INTERNAL_632448e4_4_k_cu_6cdba4cd_80264cuda3std3__45__cpo5beginE
	.align		8
        /*0028*/ 	.dword	_ZN39_INTERNAL_632448e4_4_k_cu_6cdba4cd_80264cuda3std3__45__cpo3endE
	.align		8
        /*0030*/ 	.dword	_ZN39_INTERNAL_632448e4_4_k_cu_6cdba4cd_80264cuda3std3__45__cpo6cbeginE
	.align		8
        /*0038*/ 	.dword	_ZN39_INTERNAL_632448e4_4_k_cu_6cdba4cd_80264cuda3std3__45__cpo4cendE
	.align		8
        /*0040*/ 	.dword	_ZN39_INTERNAL_632448e4_4_k_cu_6cdba4cd_80264cuda3std3__441_GLOBAL__N__632448e4_4_k_cu_6cdba4cd_80266ignoreE
	.align		8
        /*0048*/ 	.dword	_ZN39_INTERNAL_632448e4_4_k_cu_6cdba4cd_80264cuda3std3__419piecewise_constructE
	.align		8
        /*0050*/ 	.dword	_ZN39_INTERNAL_632448e4_4_k_cu_6cdba4cd_80264cuda3std3__48in_placeE
	.align		8
        /*0058*/ 	.dword	_ZN39_INTERNAL_632448e4_4_k_cu_6cdba4cd_80264cuda3std6ranges3__45__cpo4swapE
	.align		8
        /*0060*/ 	.dword	_ZN39_INTERNAL_632448e4_4_k_cu_6cdba4cd_80264cuda3std6ranges3__45__cpo9iter_moveE
	.align		8
        /*0068*/ 	.dword	_ZN39_INTERNAL_632448e4_4_k_cu_6cdba4cd_80264cute7productE
	.align		8
        /*0070*/ 	.dword	_ZN39_INTERNAL_632448e4_4_k_cu_6cdba4cd_80264cute1_E
	.align		8
        /*0078*/ 	.dword	$str$25
	.align		8
        /*0080*/ 	.dword	$str$26
	.align		8
        /*0088*/ 	.dword	$str$27
	.align		8
        /*0090*/ 	.dword	$str$28


//--------------------- .text._ZN7cutlass13device_kernelINS_4gemm6kernel13GemmUniversalIN4cute5tupleIJiiiiEEENS1_10collective13CollectiveMmaINS1_35MainloopSm100TmaUmmaWarpSpecializedILi3ELi2ELi2ENS5_IJNS4_1CILi1EEENSA_ILi2EEESB_EEEEENS5_IJNSA_ILi128EEENSA_ILi256EEESF_EEENS_12float_e5m2_tENS5_IJlSB_lEEESI_SJ_NS4_8TiledMMAINS4_8MMA_AtomIJNS4_10MMA_TraitsINS4_19SM100_MMA_F8F6F4_SSEJSI_SI_fSF_SG_NS4_17integral_constantINS4_4UMMA5MajorELSQ_0EEESR_NSO_INSP_7ScaleInELSS_0EEEST_EEEEEENS4_6LayoutINS5_IJSB_SB_SB_EEENS5_IJNSA_ILi0EEESY_SY_EEEEENS5_IJNS4_10UnderscoreES11_S11_EEEEENS4_23SM90_TMA_LOAD_MULTICASTENS4_14ComposedLayoutINS4_7SwizzleILi3ELi4ELi3EEENS4_18smem_ptr_flag_bitsILi8EEENSW_INS5_IJNSA_ILi8EEESF_EEENS5_IJSF_SB_EEEEEEEvNS4_8identityENS4_13SM90_TMA_LOADES1E_vS1F_EENS_8epilogue10collective18CollectiveEpilogueINS1I_23Sm100TmaWarpSpecializedILi4ELi2ELi64ELb0ELb0EEEJSH_NS5_IJNSW_ISF_SB_EENSW_INSA_ILi64EEESB_EEEEESI_SJ_SI_SJ_NS1I_6fusion15FusionCallbacksIS1M_NS1R_17LinearCombinationISI_fSI_fLNS_15FloatRoundStyleE2EEESH_S1Q_JEEENS4_5SM1004TMEM4LOAD26SM100_TMEM_LOAD_32dp32b64xES1G_NS15_INS16_ILi2ELi4ELi3EEES19_NSW_INS5_IJS1A_S1O_EEENS5_IJS1O_SB_EEEEEEENS4_39AutoVectorizingCopyWithAssumedAlignmentILi128EEENS4_14SM90_TMA_STOREES25_S27_S27_EEEvvEEEEvNT_6ParamsE --------------------------
	.section	.text._ZN7cutlass13device_kernelINS_4gemm6kernel13GemmUniversalIN4cute5tupleIJiiiiEEENS1_10collective13CollectiveMmaINS1_35MainloopSm100TmaUmmaWarpSpecializedILi3ELi2ELi2ENS5_IJNS4_1CILi1EEENSA_ILi2EEESB_EEEEENS5_IJNSA_ILi128EEENSA_ILi256EEESF_EEENS_12float_e5m2_tENS5_IJlSB_lEEESI_SJ_NS4_8TiledMMAINS4_8MMA_AtomIJNS4_10MMA_TraitsINS4_19SM100_MMA_F8F6F4_SSEJSI_SI_fSF_SG_NS4_17integral_constantINS4_4UMMA5MajorELSQ_0EEESR_NSO_INSP_7ScaleInELSS_0EEEST_EEEEEENS4_6LayoutINS5_IJSB_SB_SB_EEENS5_IJNSA_ILi0EEESY_SY_EEEEENS5_IJNS4_10UnderscoreES11_S11_EEEEENS4_23SM90_TMA_LOAD_MULTICASTENS4_14ComposedLayoutINS4_7SwizzleILi3ELi4ELi3EEENS4_18smem_ptr_flag_bitsILi8EEENSW_INS5_IJNSA_ILi8EEESF_EEENS5_IJSF_SB_EEEEEEEvNS4_8identityENS4_13SM90_TMA_LOADES1E_vS1F_EENS_8epilogue10collective18CollectiveEpilogueINS1I_23Sm100TmaWarpSpecializedILi4ELi2ELi64ELb0ELb0EEEJSH_NS5_IJNSW_ISF_SB_EENSW_INSA_ILi64EEESB_EEEEESI_SJ_SI_SJ_NS1I_6fusion15FusionCallbacksIS1M_NS1R_17LinearCombinationISI_fSI_fLNS_15FloatRoundStyleE2EEESH_S1Q_JEEENS4_5SM1004TMEM4LOAD26SM100_TMEM_LOAD_32dp32b64xES1G_NS15_INS16_ILi2ELi4ELi3EEES19_NSW_INS5_IJS1A_S1O_EEENS5_IJS1O_SB_EEEEEEENS4_39AutoVectorizingCopyWithAssumedAlignmentILi128EEENS4_14SM90_TMA_STOREES25_S27_S27_EEEvvEEEEvNT_6ParamsE,"ax",@progbits
	.align	128
.text._ZN7cutlass13device_kernelINS_4gemm6kernel13GemmUniversalIN4cute5tupleIJiiiiEEENS1_10collective13CollectiveMmaINS1_35MainloopSm100TmaUmmaWarpSpecializedILi3ELi2ELi2ENS5_IJNS4_1CILi1EEENSA_ILi2EEESB_EEEEENS5_IJNSA_ILi128EEENSA_ILi256EEESF_EEENS_12float_e5m2_tENS5_IJlSB_lEEESI_SJ_NS4_8TiledMMAINS4_8MMA_AtomIJNS4_10MMA_TraitsINS4_19SM100_MMA_F8F6F4_SSEJSI_SI_fSF_SG_NS4_17integral_constantINS4_4UMMA5MajorELSQ_0EEESR_NSO_INSP_7ScaleInELSS_0EEEST_EEEEEENS4_6LayoutINS5_IJSB_SB_SB_EEENS5_IJNSA_ILi0EEESY_SY_EEEEENS5_IJNS4_10UnderscoreES11_S11_EEEEENS4_23SM90_TMA_LOAD_MULTICASTENS4_14ComposedLayoutINS4_7SwizzleILi3ELi4ELi3EEENS4_18smem_ptr_flag_bitsILi8EEENSW_INS5_IJNSA_ILi8EEESF_EEENS5_IJSF_SB_EEEEEEEvNS4_8identityENS4_13SM90_TMA_LOADES1E_vS1F_EENS_8epilogue10collective18CollectiveEpilogueINS1I_23Sm100TmaWarpSpecializedILi4ELi2ELi64ELb0ELb0EEEJSH_NS5_IJNSW_ISF_SB_EENSW_INSA_ILi64EEESB_EEEEESI_SJ_SI_SJ_NS1I_6fusion15FusionCallbacksIS1M_NS1R_17LinearCombinationISI_fSI_fLNS_15FloatRoundStyleE2EEESH_S1Q_JEEENS4_5SM1004TMEM4LOAD26SM100_TMEM_LOAD_32dp32b64xES1G_NS15_INS16_ILi2ELi4ELi3EEES19_NSW_INS5_IJS1A_S1O_EEENS5_IJS1O_SB_EEEEEEENS4_39AutoVectorizingCopyWithAssumedAlignmentILi128EEENS4_14SM90_TMA_STOREES25_S27_S27_EEEvvEEEEvNT_6ParamsE:
        .type           _ZN7cutlass13device_kernelINS_4gemm6kernel13GemmUniversalIN4cute5tupleIJiiiiEEENS1_10collective13CollectiveMmaINS1_35MainloopSm100TmaUmmaWarpSpecializedILi3ELi2ELi2ENS5_IJNS4_1CILi1EEENSA_ILi2EEESB_EEEEENS5_IJNSA_ILi128EEENSA_ILi256EEESF_EEENS_12float_e5m2_tENS5_IJlSB_lEEESI_SJ_NS4_8TiledMMAINS4_8MMA_AtomIJNS4_10MMA_TraitsINS4_19SM100_MMA_F8F6F4_SSEJSI_SI_fSF_SG_NS4_17integral_constantINS4_4UMMA5MajorELSQ_0EEESR_NSO_INSP_7ScaleInELSS_0EEEST_EEEEEENS4_6LayoutINS5_IJSB_SB_SB_EEENS5_IJNSA_ILi0EEESY_SY_EEEEENS5_IJNS4_10UnderscoreES11_S11_EEEEENS4_23SM90_TMA_LOAD_MULTICASTENS4_14ComposedLayoutINS4_7SwizzleILi3ELi4ELi3EEENS4_18smem_ptr_flag_bitsILi8EEENSW_INS5_IJNSA_ILi8EEESF_EEENS5_IJSF_SB_EEEEEEEvNS4_8identityENS4_13SM90_TMA_LOADES1E_vS1F_EENS_8epilogue10collective18CollectiveEpilogueINS1I_23Sm100TmaWarpSpecializedILi4ELi2ELi64ELb0ELb0EEEJSH_NS5_IJNSW_ISF_SB_EENSW_INSA_ILi64EEESB_EEEEESI_SJ_SI_SJ_NS1I_6fusion15FusionCallbacksIS1M_NS1R_17LinearCombinationISI_fSI_fLNS_15FloatRoundStyleE2EEESH_S1Q_JEEENS4_5SM1004TMEM4LOAD26SM100_TMEM_LOAD_32dp32b64xES1G_NS15_INS16_ILi2ELi4ELi3EEES19_NSW_INS5_IJS1A_S1O_EEENS5_IJS1O_SB_EEEEEEENS4_39AutoVectorizingCopyWithAssumedAlignmentILi128EEENS4_14SM90_TMA_STOREES25_S27_S27_EEEvvEEEEvNT_6ParamsE,@function
        .size           _ZN7cutlass13device_kernelINS_4gemm6kernel13GemmUniversalIN4cute5tupleIJiiiiEEENS1_10collective13CollectiveMmaINS1_35MainloopSm100TmaUmmaWarpSpecializedILi3ELi2ELi2ENS5_IJNS4_1CILi1EEENSA_ILi2EEESB_EEEEENS5_IJNSA_ILi128EEENSA_ILi256EEESF_EEENS_12float_e5m2_tENS5_IJlSB_lEEESI_SJ_NS4_8TiledMMAINS4_8MMA_AtomIJNS4_10MMA_TraitsINS4_19SM100_MMA_F8F6F4_SSEJSI_SI_fSF_SG_NS4_17integral_constantINS4_4UMMA5MajorELSQ_0EEESR_NSO_INSP_7ScaleInELSS_0EEEST_EEEEEENS4_6LayoutINS5_IJSB_SB_SB_EEENS5_IJNSA_ILi0EEESY_SY_EEEEENS5_IJNS4_10UnderscoreES11_S11_EEEEENS4_23SM90_TMA_LOAD_MULTICASTENS4_14ComposedLayoutINS4_7SwizzleILi3ELi4ELi3EEENS4_18smem_ptr_flag_bitsILi8EEENSW_INS5_IJNSA_ILi8EEESF_EEENS5_IJSF_SB_EEEEEEEvNS4_8identityENS4_13SM90_TMA_LOADES1E_vS1F_EENS_8epilogue10collective18CollectiveEpilogueINS1I_23Sm100TmaWarpSpecializedILi4ELi2ELi64ELb0ELb0EEEJSH_NS5_IJNSW_ISF_SB_EENSW_INSA_ILi64EEESB_EEEEESI_SJ_SI_SJ_NS1I_6fusion15FusionCallbacksIS1M_NS1R_17LinearCombinationISI_fSI_fLNS_15FloatRoundStyleE2EEESH_S1Q_JEEENS4_5SM1004TMEM4LOAD26SM100_TMEM_LOAD_32dp32b64xES1G_NS15_INS16_ILi2ELi4ELi3EEES19_NSW_INS5_IJS1A_S1O_EEENS5_IJS1O_SB_EEEEEEENS4_39AutoVectorizingCopyWithAssumedAlignmentILi128EEENS4_14SM90_TMA_STOREES25_S27_S27_EEEvvEEEEvNT_6ParamsE,(.L_x_171 - _ZN7cutlass13device_kernelINS_4gemm6kernel13GemmUniversalIN4cute5tupleIJiiiiEEENS1_10collective13CollectiveMmaINS1_35MainloopSm100TmaUmmaWarpSpecializedILi3ELi2ELi2ENS5_IJNS4_1CILi1EEENSA_ILi2EEESB_EEEEENS5_IJNSA_ILi128EEENSA_ILi256EEESF_EEENS_12float_e5m2_tENS5_IJlSB_lEEESI_SJ_NS4_8TiledMMAINS4_8MMA_AtomIJNS4_10MMA_TraitsINS4_19SM100_MMA_F8F6F4_SSEJSI_SI_fSF_SG_NS4_17integral_constantINS4_4UMMA5MajorELSQ_0EEESR_NSO_INSP_7ScaleInELSS_0EEEST_EEEEEENS4_6LayoutINS5_IJSB_SB_SB_EEENS5_IJNSA_ILi0EEESY_SY_EEEEENS5_IJNS4_10UnderscoreES11_S11_EEEEENS4_23SM90_TMA_LOAD_MULTICASTENS4_14ComposedLayoutINS4_7SwizzleILi3ELi4ELi3EEENS4_18smem_ptr_flag_bitsILi8EEENSW_INS5_IJNSA_ILi8EEESF_EEENS5_IJSF_SB_EEEEEEEvNS4_8identityENS4_13SM90_TMA_LOADES1E_vS1F_EENS_8epilogue10collective18CollectiveEpilogueINS1I_23Sm100TmaWarpSpecializedILi4ELi2ELi64ELb0ELb0EEEJSH_NS5_IJNSW_ISF_SB_EENSW_INSA_ILi64EEESB_EEEEESI_SJ_SI_SJ_NS1I_6fusion15FusionCallbacksIS1M_NS1R_17LinearCombinationISI_fSI_fLNS_15FloatRoundStyleE2EEESH_S1Q_JEEENS4_5SM1004TMEM4LOAD26SM100_TMEM_LOAD_32dp32b64xES1G_NS15_INS16_ILi2ELi4ELi3EEES19_NSW_INS5_IJS1A_S1O_EEENS5_IJS1O_SB_EEEEEEENS4_39AutoVectorizingCopyWithAssumedAlignmentILi128EEENS4_14SM90_TMA_STOREES25_S27_S27_EEEvvEEEEvNT_6ParamsE)
        .other          _ZN7cutlass13device_kernelINS_4gemm6kernel13GemmUniversalIN4cute5tupleIJiiiiEEENS1_10collective13CollectiveMmaINS1_35MainloopSm100TmaUmmaWarpSpecializedILi3ELi2ELi2ENS5_IJNS4_1CILi1EEENSA_ILi2EEESB_EEEEENS5_IJNSA_ILi128EEENSA_ILi256EEESF_EEENS_12float_e5m2_tENS5_IJlSB_lEEESI_SJ_NS4_8TiledMMAINS4_8MMA_AtomIJNS4_10MMA_TraitsINS4_19SM100_MMA_F8F6F4_SSEJSI_SI_fSF_SG_NS4_17integral_constantINS4_4UMMA5MajorELSQ_0EEESR_NSO_INSP_7ScaleInELSS_0EEEST_EEEEEENS4_6LayoutINS5_IJSB_SB_SB_EEENS5_IJNSA_ILi0EEESY_SY_EEEEENS5_IJNS4_10UnderscoreES11_S11_EEEEENS4_23SM90_TMA_LOAD_MULTICASTENS4_14ComposedLayoutINS4_7SwizzleILi3ELi4ELi3EEENS4_18smem_ptr_flag_bitsILi8EEENSW_INS5_IJNSA_ILi8EEESF_EEENS5_IJSF_SB_EEEEEEEvNS4_8identityENS4_13SM90_TMA_LOADES1E_vS1F_EENS_8epilogue10collective18CollectiveEpilogueINS1I_23Sm100TmaWarpSpecializedILi4ELi2ELi64ELb0ELb0EEEJSH_NS5_IJNSW_ISF_SB_EENSW_INSA_ILi64EEESB_EEEEESI_SJ_SI_SJ_NS1I_6fusion15FusionCallbacksIS1M_NS1R_17LinearCombinationISI_fSI_fLNS_15FloatRoundStyleE2EEESH_S1Q_JEEENS4_5SM1004TMEM4LOAD26SM100_TMEM_LOAD_32dp32b64xES1G_NS15_INS16_ILi2ELi4ELi3EEES19_NSW_INS5_IJS1A_S1O_EEENS5_IJS1O_SB_EEEEEEENS4_39AutoVectorizingCopyWithAssumedAlignmentILi128EEENS4_14SM90_TMA_STOREES25_S27_S27_EEEvvEEEEvNT_6ParamsE,@"STO_CUDA_ENTRY STV_DEFAULT"
_ZN7cutlass13device_kernelINS_4gemm6kernel13GemmUniversalIN4cute5tupleIJiiiiEEENS1_10collective13CollectiveMmaINS1_35MainloopSm100TmaUmmaWarpSpecializedILi3ELi2ELi2ENS5_IJNS4_1CILi1EEENSA_ILi2EEESB_EEEEENS5_IJNSA_ILi128EEENSA_ILi256EEESF_EEENS_12float_e5m2_tENS5_IJlSB_lEEESI_SJ_NS4_8TiledMMAINS4_8MMA_AtomIJNS4_10MMA_TraitsINS4_19SM100_MMA_F8F6F4_SSEJSI_SI_fSF_SG_NS4_17integral_constantINS4_4UMMA5MajorELSQ_0EEESR_NSO_INSP_7ScaleInELSS_0EEEST_EEEEEENS4_6LayoutINS5_IJSB_SB_SB_EEENS5_IJNSA_ILi0EEESY_SY_EEEEENS5_IJNS4_10UnderscoreES11_S11_EEEEENS4_23SM90_TMA_LOAD_MULTICASTENS4_14ComposedLayoutINS4_7SwizzleILi3ELi4ELi3EEENS4_18smem_ptr_flag_bitsILi8EEENSW_INS5_IJNSA_ILi8EEESF_EEENS5_IJSF_SB_EEEEEEEvNS4_8identityENS4_13SM90_TMA_LOADES1E_vS1F_EENS_8epilogue10collective18CollectiveEpilogueINS1I_23Sm100TmaWarpSpecializedILi4ELi2ELi64ELb0ELb0EEEJSH_NS5_IJNSW_ISF_SB_EENSW_INSA_ILi64EEESB_EEEEESI_SJ_SI_SJ_NS1I_6fusion15FusionCallbacksIS1M_NS1R_17LinearCombinationISI_fSI_fLNS_15FloatRoundStyleE2EEESH_S1Q_JEEENS4_5SM1004TMEM4LOAD26SM100_TMEM_LOAD_32dp32b64xES1G_NS15_INS16_ILi2ELi4ELi3EEES19_NSW_INS5_IJS1A_S1O_EEENS5_IJS1O_SB_EEEEEEENS4_39AutoVectorizingCopyWithAssumedAlignmentILi128EEENS4_14SM90_TMA_STOREES25_S27_S27_EEEvvEEEEvNT_6ParamsE:
[----:B------:R-:W1:Y:S01]  /*0000*/  LDC R1, c[0x0][0x37c] ;  /* 0x0000df00ff017b82 */ /* 0x000e620000000800 */
[----:B------:R-:W2:Y:S01]  /*0010*/  S2R R170, SR_TID.X ;  /* 0x0000000000aa7919 */ /* 0x000ea20000002100 */
[----:B------:R-:W3:Y:S01]  /*0020*/  LDCU.64 UR8, c[0x0][0x890] ;  /* 0x00011200ff0877ac */ /* 0x000ee20008000a00 */
[----:B------:R-:W-:Y:S02]  /*0030*/  PRMT R158, RZ, 0x7610, R158 ;  /* 0x00007610ff9e7816 */ /* 0x000fe4000000009e */
[----:B------:R-:W-:Y:S01]  /*0040*/  ELECT P3, URZ, PT ;  /* 0x0000000000ff782f */ /* 0x000fe20003860000 */
[----:B---3--:R-:W-:-:S04]  /*0050*/  UISETP.NE.U32.AND UP0, UPT, UR8, URZ, UPT ;  /* 0x000000ff0800728c */ /* 0x008fc8000bf05070 */
[----:B------:R-:W-:Y:S01]  /*0060*/  UISETP.NE.AND.EX UP0, UPT, UR9, URZ, UPT, UP0 ;  /* 0x000000ff0900728c */ /* 0x000fe2000bf05300 */
[----:B--2---:R-:W-:-:S05]  /*0070*/  SHF.R.U32.HI R159, RZ, 0x5, R170 ;  /* 0x00000005ff9f7819 */ /* 0x004fca00000116aa */
[----:B------:R-:W2:Y:S02]  /*0080*/  SHFL.IDX PT, R0, R159, RZ, 0x1f ;  /* 0x00001fff9f007589 */ /* 0x000ea400000e0000 */
[----:B--2---:R-:W-:Y:S01]  /*0090*/  R2UR UR17, R0 ;  /* 0x00000000001172ca */ /* 0x004fe200000e0000 */
[----:B-1----:R-:W-:-:S14]  /*00a0*/  BRA.U UP0, `(.L_x_0) ;  /* 0x0000000100307547 */ /* 0x002fdc000b800000 */
[----:B------:R-:W1:Y:S02]  /*00b0*/  LDCU.64 UR4, c[0x0][0x888] ;  /* 0x00011100ff0477ac */ /* 0x000e640008000a00 */
[----:B-1----:R-:W-:-:S04]  /*00c0*/  UISETP.NE.U32.AND UP0, UPT, UR4, URZ, UPT ;  /* 0x000000ff0400728c */ /* 0x002fc8000bf05070 */
[----:B------:R-:W-:-:S09]  /*00d0*/  UISETP.NE.AND.EX UP0, UPT, UR5, URZ, UPT, UP0 ;  /* 0x000000ff0500728c */ /* 0x000fd2000bf05300 */
[----:B------:R-:W-:Y:S05]  /*00e0*/  BRA.U !UP0, `(.L_x_1) ;  /* 0x0000000108147547 */ /* 0x000fea000b800000 */
[----:B------:R-:W1:Y:S01]  /*00f0*/  LDC.64 R2, c[0x0][0x888] ;  /* 0x00022200ff027b82 */ /* 0x000e620000000a00 */
[----:B------:R-:W1:Y:S02]  /*0100*/  LDCU.64 UR4, c[0x0][0x358] ;  /* 0x00006b00ff0477ac */ /* 0x000e640008000a00 */
[----:B-1----:R1:W5:Y:S01]  /*0110*/  LDG.E R73, desc[UR4][R2.64] ;  /* 0x0000000402497981 */ /* 0x002362000c1e1900 */
[----:B------:R-:W-:Y:S01]  /*0120*/  HFMA2 R158, -RZ, RZ, 0, 5.9604644775390625e-08 ;  /* 0x00000001ff9e7431 */ /* 0x000fe200000001ff */
[----:B------:R-:W-:Y:S05]  /*0130*/  BRA `(.L_x_0) ;  /* 0x00000000000c7947 */ /* 0x000fea0003800000 */
.L_x_1:
[----:B------:R-:W1:Y:S01]  /*0140*/  LDCU UR4, c[0x0][0x880] ;  /* 0x00011000ff0477ac */ /* 0x000e620008000800 */
[----:B------:R-:W-:Y:S01]  /*0150*/  HFMA2 R158, -RZ, RZ, 0, 5.9604644775390625e-08 ;  /* 0x00000001ff9e7431 */ /* 0x000fe200000001ff */
[----:B-1----:R-:W-:-:S07]  /*0160*/  MOV R73, UR4 ;  /* 0x0000000400497c02 */ /* 0x002fce0008000f00 */
.L_x_0:
[----:B------:R-:W2:Y:S02]  /*0170*/  LDCU.64 UR4, c[0x0][0x8b0] ;  /* 0x00011600ff0477ac */ /* 0x000ea40008000a00 */
[----:B--2---:R-:W-:-:S04]  /*0180*/  UISETP.NE.U32.AND UP0, UPT, UR4, URZ, UPT ;  /* 0x000000ff0400728c */ /* 0x004fc8000bf05070 */
[----:B------:R-:W-:-:S09]  /*0190*/  UISETP.NE.AND.EX UP0, UPT, UR5, URZ, UPT, UP0 ;  /* 0x000000ff0500728c */ /* 0x000fd2000bf05300 */
[----:B------:R-:W-:Y:S05]  /*01a0*/  BRA.U UP0, `(.L_x_2) ;  /* 0x0000000100287547 */ /* 0x000fea000b800000 */
[----:B------:R-:W2:Y:S02]  /*01b0*/  LDCU.64 UR4, c[0x0][0x8a8] ;  /* 0x00011500ff0477ac */ /* 0x000ea40008000a00 */
[----:B--2---:R-:W-:-:S04]  /*01c0*/  UISETP.NE.U32.AND UP0, UPT, UR4, URZ, UPT ;  /* 0x000000ff0400728c */ /* 0x004fc8000bf05070 */
[----:B------:R-:W-:-:S09]  /*01d0*/  UISETP.NE.AND.EX UP0, UPT, UR5, URZ, UPT, UP0 ;  /* 0x000000ff0500728c */ /* 0x000fd2000bf05300 */
[----:B------:R-:W-:Y:S05]  /*01e0*/  BRA.U !UP0, `(.L_x_3) ;  /* 0x0000000108107547 */ /* 0x000fea000b800000 */
[----:B------:R-:W2:Y:S01]  /*01f0*/  LDC.64 R70, c[0x0][0x8a8] ;  /* 0x00022a00ff467b82 */ /* 0x000ea20000000a00 */
[----:B------:R-:W2:Y:S02]  /*0200*/  LDCU.64 UR4, c[0x0][0x358] ;  /* 0x00006b00ff0477ac */ /* 0x000ea40008000a00 */
[----:B--2---:R2:W5:Y:S01]  /*0210*/  LDG.E R70, desc[UR4][R70.64] ;  /* 0x0000000446467981 */ /* 0x004562000c1e1900 */
[----:B------:R-:W-:Y:S05]  /*0220*/  BRA `(.L_x_2) ;  /* 0x0000000000087947 */ /* 0x000fea0003800000 */
.L_x_3:
[----:B------:R-:W2:Y:S02]  /*0230*/  LDCU UR4, c[0x0][0x8a0] ;  /* 0x00011400ff0477ac */ /* 0x000ea40008000800 */
[----:B--2---:R-:W-:Y:S02]  /*0240*/  MOV R70, UR4 ;  /* 0x0000000400467c02 */ /* 0x004fe40008000f00 */
.L_x_2:
[----:B------:R-:W-:Y:S01]  /*0250*/  IMAD.U32 R0, RZ, RZ, UR17 ;  /* 0x00000011ff007e24 */ /* 0x000fe2000f8e00ff */
[----:B------:R-:W-:Y:S04]  /*0260*/  BSSY.RECONVERGENT B0, `(.L_x_4) ;  /* 0x000000c000007945 */ /* 0x000fe80003800200 */
[C---:B------:R-:W-:Y:S02]  /*0270*/  ISETP.NE.OR P1, PT, R0.reuse, 0x1, !P3 ;  /* 0x000000010000780c */ /* 0x040fe40005f25670 */
[----:B------:R-:W-:-:S11]  /*0280*/  ISETP.NE.OR P0, PT, R0, 0x3, !P3 ;  /* 0x000000030000780c */ /* 0x000fd60005f05670 */
[----:B------:R-:W-:Y:S05]  /*0290*/  @P1 BRA `(.L_x_5) ;  /* 0x0000000000201947 */ /* 0x000fea0003800000 */
[----:B------:R-:W3:Y:S02]  /*02a0*/  LDCU.64 UR4, c[0x0][0x348] ;  /* 0x00006900ff0477ac */ /* 0x000ee40008000a00 */
[----:B---3--:R-:W-:Y:S02]  /*02b0*/  UIADD3 UR6, UP1, UPT, UR4, 0x80, URZ ;  /* 0x0000008004067890 */ /* 0x008fe4000ff3e0ff */
[----:B------:R-:W-:Y:S02]  /*02c0*/  UIADD3 UR4, UP0, UPT, UR4, 0x180, URZ ;  /* 0x0000018004047890 */ /* 0x000fe4000ff1e0ff */
[----:B------:R-:W-:Y:S02]  /*02d0*/  UIADD3.X UR7, UPT, UPT, URZ, UR5, URZ, UP1, !UPT ;  /* 0x00000005ff077290 */ /* 0x000fe40008ffe4ff */
[----:B------:R-:W-:-:S07]  /*02e0*/  UIADD3.X UR5, UPT, UPT, URZ, UR5, URZ, UP0, !UPT ;  /* 0x00000005ff057290 */ /* 0x000fce00087fe4ff */
[----:B------:R3:W-:Y:S02]  /*02f0*/  UTMACCTL.PF [UR6] ;  /* 0x00000000060079b9 */ /* 0x0007e40008040000 */
[----:B------:R3:W-:Y:S02]  /*0300*/  UTMACCTL.PF [UR4] ;  /* 0x00000000040079b9 */ /* 0x0007e40008040000 */
[----:B---3--:R-:W-:Y:S01]  /*0310*/  NOP ;  /* 0x0000000000007918 */ /* 0x008fe20000000000 */
.L_x_5:
[----:B------:R-:W-:Y:S05]  /*0320*/  BSYNC.RECONVERGENT B0 ;  /* 0x0000000000007941 */ /* 0x000fea0003800200 */
.L_x_4:
[----:B------:R-:W-:Y:S04]  /*0330*/  BSSY.RECONVERGENT B0, `(.L_x_6) ;  /* 0x000000a000007945 */ /* 0x000fe80003800200 */
        /* <DEDUP_REMOVED lines=9> */
.L_x_7:
[----:B------:R-:W-:Y:S05]  /*03d0*/  BSYNC.RECONVERGENT B0 ;  /* 0x0000000000007941 */ /* 0x000fea0003800200 */
.L_x_6:
[----:B------:R-:W3:Y:S01]  /*03e0*/  LDCU.64 UR4, c[0x0][0x888] ;  /* 0x00011100ff0477ac */ /* 0x000ee20008000a00 */
[----:B------:R-:W-:Y:S02]  /*03f0*/  UISETP.EQ.U32.AND UP1, UPT, UR8, URZ, UPT ;  /* 0x000000ff0800728c */ /* 0x000fe4000bf22070 */
[----:B------:R-:W-:Y:S02]  /*0400*/  UPLOP3.LUT UP3, UPT, UPT, UPT, UPT, 0x80, 0x8 ;  /* 0x000000000008789c */ /* 0x000fe40003f6f070 */
[----:B---3--:R-:W-:-:S04]  /*0410*/  UISETP.NE.U32.AND UP0, UPT, UR4, URZ, UPT ;  /* 0x000000ff0400728c */ /* 0x008fc8000bf05070 */
[----:B------:R-:W-:-:S04]  /*0420*/  UISETP.NE.AND.EX UP0, UPT, UR5, URZ, UPT, UP0 ;  /* 0x000000ff0500728c */ /* 0x000fc8000bf05300 */
[----:B------:R-:W-:-:S04]  /*0430*/  UISETP.EQ.OR.EX UP2, UPT, UR9, URZ, !UP0, UP1 ;  /* 0x000000ff0900728c */ /* 0x000fc8000c742710 */
[----:B------:R-:W-:-:S06]  /*0440*/  UP2UR UR4, UPR, URZ, 0x4 ;  /* 0x00000004ff047883 */ /* 0x000fcc0008000000 */
[----:B------:R-:W-:Y:S01]  /*0450*/  MOV R161, UR4 ;  /* 0x0000000400a17c02 */ /* 0x000fe20008000f00 */
[----:B------:R-:W-:Y:S06]  /*0460*/  BRA.U !UP2, `(.L_x_8) ;  /* 0x000000010a207547 */ /* 0x000fec000b800000 */
[----:B------:R-:W-:Y:S01]  /*0470*/  UISETP.NE.U32.AND UP1, UPT, UR8, URZ, UPT ;  /* 0x000000ff0800728c */ /* 0x000fe2000bf25070 */
[----:B-----5:R-:W-:Y:S01]  /*0480*/  FSETP.NEU.AND P0, PT, R73, RZ, PT ;  /* 0x000000ff4900720b */ /* 0x020fe20003f0d000 */
[----:B------:R-:W-:Y:S02]  /*0490*/  USEL UR4, URZ, 0xffffffff, UP0 ;  /* 0xffffffffff047887 */ /* 0x000fe40008000000 */
[----:B------:R-:W-:-:S10]  /*04a0*/  UISETP.NE.AND.EX UP1, UPT, UR9, URZ, UPT, UP1 ;  /* 0x000000ff0900728c */ /* 0x000fd4000bf25310 */
[----:B------:R-:W-:Y:S01]  /*04b0*/  VOTEU.ANY UP0, P0 ;  /* 0x0000000000ff7886 */ /* 0x000fe20000000100 */
[----:B------:R-:W-:-:S04]  /*04c0*/  @!UP1 USEL UR4, URZ, 0xffffffff, UP0 ;  /* 0xffffffffff049887 */ /* 0x000fc80008000000 */
[----:B------:R-:W-:-:S04]  /*04d0*/  ULOP3.LUT UR4, UR4, 0x1, URZ, 0xc0, !UPT ;  /* 0x0000000104047892 */ /* 0x000fc8000f8ec0ff */
[----:B------:R-:W-:-:S11]  /*04e0*/  UISETP.NE.U32.AND UP3, UPT, UR4, 0x1, UPT ;  /* 0x000000010400788c */ /* 0x000fd6000bf65070 */
.L_x_8:
[----:B-1----:R-:W1:Y:S01]  /*04f0*/  SHFL.IDX PT, R2, R159, RZ, 0x1f ;  /* 0x00001fff9f027589 */ /* 0x002e6200000e0000 */
[----:B------:R-:W-:-:S04]  /*0500*/  UISETP.NE.AND UP0, UPT, UR17, 0x2, UPT ;  /* 0x000000021100788c */ /* 0x000fc8000bf05270 */
[----:B------:R-:W-:Y:S01]  /*0510*/  USEL UR48, URZ, 0x1, UP0 ;  /* 0x00000001ff307887 */ /* 0x000fe20008000000 */
[----:B-1----:R-:W-:-:S13]  /*0520*/  ISETP.NE.AND P0, PT, R2, RZ, PT ;  /* 0x000000ff0200720c */ /* 0x002fda0003f05270 */
[----:B------:R-:W-:Y:S05]  /*0530*/  @P0 BRA `(.L_x_9) ;  /* 0x0000000000500947 */ /* 0x000fea0003800000 */
[----:B------:R-:W1:Y:S01]  /*0540*/  S2UR UR4, SR_CgaCtaId ;  /* 0x00000000000479c3 */ /* 0x000e620000008800 */
[----:B------:R-:W-:Y:S01]  /*0550*/  UMOV UR5, 0x400 ;  /* 0x0000040000057882 */ /* 0x000fe20000000000 */
[----:B------:R-:W-:Y:S01]  /*0560*/  UMOV UR8, 0x1 ;  /* 0x0000000100087882 */ /* 0x000fe20000000000 */
[----:B------:R-:W-:Y:S01]  /*0570*/  UMOV UR6, 0x2 ;  /* 0x0000000200067882 */ /* 0x000fe20000000000 */
[----:B------:R-:W-:-:S04]  /*0580*/  UIADD3 UR8, UPT, UPT, -UR8, 0x100000, URZ ;  /* 0x0010000008087890 */ /* 0x000fc8000fffe1ff */
[----:B------:R-:W-:Y:S02]  /*0590*/  USHF.L.U32 UR9, UR8, 0xb, URZ ;  /* 0x0000000b08097899 */ /* 0x000fe400080006ff */
[----:B------:R-:W-:Y:S02]  /*05a0*/  USHF.L.U32 UR8, UR8, 0x1, URZ ;  /* 0x0000000108087899 */ /* 0x000fe400080006ff */
[----:B------:R-:W-:-:S04]  /*05b0*/  UIADD3 UR6, UPT, UPT, -UR6, 0x100000, URZ ;  /* 0x0010000006067890 */ /* 0x000fc8000fffe1ff */
[----:B------:R-:W-:Y:S02]  /*05c0*/  USHF.L.U32 UR7, UR6, 0xb, URZ ;  /* 0x0000000b06077899 */ /* 0x000fe400080006ff */
[----:B------:R-:W-:Y:S01]  /*05d0*/  USHF.L.U32 UR6, UR6, 0x1, URZ ;  /* 0x0000000106067899 */ /* 0x000fe200080006ff */
[----:B------:R-:W-:Y:S01]  /*05e0*/  ELECT P0, URZ, PT ;  /* 0x0000000000ff782f */ /* 0x000fe20003800000 */
[----:B-1----:R-:W-:Y:S01]  /*05f0*/  ULEA UR4, UR4, UR5, 0x18 ;  /* 0x0000000504047291 */ /* 0x002fe2000f8ec0ff */
[----:B------:R-:W1:Y:S11]  /*0600*/  FENCE.VIEW.ASYNC.S ;  /* 0x00000000000073c6 */ /* 0x000e760000000000 */
[----:B-1----:R1:W3:Y:S01]  /*0610*/  SYNCS.EXCH.64 URZ, [UR4], UR8 ;  /* 0x0000000804ff75b2 */ /* 0x0022e20008000100 */
[----:B------:R1:W4:Y:S01]  /*0620*/  SYNCS.EXCH.64 URZ, [UR4+0x18], UR6 ;  /* 0x0000180604ff75b2 */ /* 0x0003220008000100 */
[----:B------:R1:W1:Y:S01]  /*0630*/  SYNCS.EXCH.64 URZ, [UR4+0x8], UR8 ;  /* 0x0000080804ff75b2 */ /* 0x0002620008000100 */
[----:B------:R1:W1:Y:S01]  /*0640*/  SYNCS.EXCH.64 URZ, [UR4+0x20], UR6 ;  /* 0x0000200604ff75b2 */ /* 0x0002620008000100 */
[----:B------:R1:W1:Y:S01]  /*0650*/  SYNCS.EXCH.64 URZ, [UR4+0x10], UR8 ;  /* 0x0000100804ff75b2 */ /* 0x0002620008000100 */
[----:B------:R1:W1:Y:S01]  /*0660*/  SYNCS.EXCH.64 URZ, [UR4+0x28], UR6 ;  /* 0x0000280604ff75b2 */ /* 0x0002620008000100 */
[----:B------:R-:W-:Y:S01]  /*0670*/  NOP ;  /* 0x0000000000007918 */ /* 0x000fe20000000000 */
.L_x_9:
[----:B------:R-:W2:Y:S01]  /*0680*/  SHFL.IDX PT, R2, R159, RZ, 0x1f ;  /* 0x00001fff9f027589 */ /* 0x000ea200000e0000 */
[----:B------:R-:W-:Y:S01]  /*0690*/  NOP ;  /* 0x0000000000007918 */ /* 0x000fe20000000000 */
[----:B--2---:R-:W-:-:S13]  /*06a0*/  ISETP.NE.AND P0, PT, R2, 0x1, PT ;  /* 0x000000010200780c */ /* 0x004fda0003f05270 */
[----:B------:R-:W-:Y:S05]  /*06b0*/  @P0 BRA `(.L_x_10) ;  /* 0x0000000000580947 */ /* 0x000fea0003800000 */
[----:B-1----:R-:W1:Y:S01]  /*06c0*/  S2UR UR4, SR_CgaCtaId ;  /* 0x00000000000479c3 */ /* 0x002e620000008800 */
        /* <DEDUP_REMOVED lines=12> */
[----:B-1----:R2:W1:Y:S01]  /*0790*/  SYNCS.EXCH.64 URZ, [UR4+0x30], UR8 ;  /* 0x0000300804ff75b2 */ /* 0x0024620008000100 */
[----:B------:R2:W1:Y:S01]  /*07a0*/  SYNCS.EXCH.64 URZ, [UR4+0x50], UR6 ;  /* 0x0000500604ff75b2 */ /* 0x0004620008000100 */
[----:B------:R2:W1:Y:S01]  /*07b0*/  SYNCS.EXCH.64 URZ, [UR4+0x38], UR8 ;  /* 0x0000380804ff75b2 */ /* 0x0004620008000100 */
[----:B------:R2:W1:Y:S01]  /*07c0*/  SYNCS.EXCH.64 URZ, [UR4+0x58], UR6 ;  /* 0x0000580604ff75b2 */ /* 0x0004620008000100 */
[----:B------:R2:W1:Y:S01]  /*07d0*/  SYNCS.EXCH.64 URZ, [UR4+0x40], UR8 ;  /* 0x0000400804ff75b2 */ /* 0x0004620008000100 */
[----:B------:R2:W1:Y:S01]  /*07e0*/  SYNCS.EXCH.64 URZ, [UR4+0x60], UR6 ;  /* 0x0000600604ff75b2 */ /* 0x0004620008000100 */
[----:B------:R2:W1:Y:S01]  /*07f0*/  SYNCS.EXCH.64 URZ, [UR4+0x48], UR8 ;  /* 0x0000480804ff75b2 */ /* 0x0004620008000100 */
[----:B------:R2:W1:Y:S02]  /*0800*/  SYNCS.EXCH.64 URZ, [UR4+0x68], UR6 ;  /* 0x0000680604ff75b2 */ /* 0x0004640008000100 */
[----:B--2---:R-:W-:Y:S01]  /*0810*/  NOP ;  /* 0x0000000000007918 */ /* 0x004fe20000000000 */
.L_x_10:
[----:B------:R-:W2:Y:S01]  /*0820*/  SHFL.IDX PT, R2, R159, RZ, 0x1f ;  /* 0x00001fff9f027589 */ /* 0x000ea200000e0000 */
[----:B------:R-:W-:Y:S01]  /*0830*/  NOP ;  /* 0x0000000000007918 */ /* 0x000fe20000000000 */
[----:B--2---:R-:W-:-:S13]  /*0840*/  ISETP.NE.AND P0, PT, R2, 0x3, PT ;  /* 0x000000030200780c */ /* 0x004fda0003f05270 */
[----:B------:R-:W-:Y:S05]  /*0850*/  @P0 BRA `(.L_x_11) ;  /* 0x0000000000300947 */ /* 0x000fea0003800000 */
[----:B-1----:R-:W1:Y:S01]  /*0860*/  S2UR UR6, SR_CgaCtaId ;  /* 0x00000000000679c3 */ /* 0x002e620000008800 */
[----:B------:R-:W-:Y:S01]  /*0870*/  UMOV UR4, 0x400 ;  /* 0x0000040000047882 */ /* 0x000fe20000000000 */
[----:B------:R-:W-:Y:S01]  /*0880*/  UMOV UR5, 0x20 ;  /* 0x0000002000057882 */ /* 0x000fe20000000000 */
[----:B------:R-:W-:Y:S01]  /*0890*/  ELECT P0, URZ, PT ;  /* 0x0000000000ff782f */ /* 0x000fe20003800000 */
[----:B-1----:R-:W-:Y:S02]  /*08a0*/  ULEA UR6, UR6, UR4, 0x18 ;  /* 0x0000000406067291 */ /* 0x002fe4000f8ec0ff */
[----:B------:R-:W-:-:S04]  /*08b0*/  UIADD3 UR4, UPT, UPT, -UR5, 0x100000, URZ ;  /* 0x0010000005047890 */ /* 0x000fc8000fffe1ff */
[----:B------:R-:W-:Y:S02]  /*08c0*/  USHF.L.U32 UR5, UR4, 0xb, URZ ;  /* 0x0000000b04057899 */ /* 0x000fe400080006ff */
[----:B------:R-:W-:Y:S01]  /*08d0*/  USHF.L.U32 UR4, UR4, 0x1, URZ ;  /* 0x0000000104047899 */ /* 0x000fe200080006ff */
[----:B------:R-:W1:Y:S11]  /*08e0*/  FENCE.VIEW.ASYNC.S ;  /* 0x00000000000073c6 */ /* 0x000e760000000000 */
[----:B-1----:R2:W1:Y:S01]  /*08f0*/  SYNCS.EXCH.64 URZ, [UR6+0x70], UR4 ;  /* 0x0000700406ff75b2 */ /* 0x0024620008000100 */
[----:B------:R2:W1:Y:S02]  /*0900*/  SYNCS.EXCH.64 URZ, [UR6+0x78], UR4 ;  /* 0x0000780406ff75b2 */ /* 0x0004640008000100 */
[----:B--2---:R-:W-:Y:S01]  /*0910*/  NOP ;  /* 0x0000000000007918 */ /* 0x004fe20000000000 */
.L_x_11:
[----:B------:R-:W2:Y:S01]  /*0920*/  SHFL.IDX PT, R2, R159, RZ, 0x1f ;  /* 0x00001fff9f027589 */ /* 0x000ea200000e0000 */
[----:B------:R-:W-:Y:S01]  /*0930*/  NOP ;  /* 0x0000000000007918 */ /* 0x000fe20000000000 */
[----:B--2---:R-:W-:-:S13]  /*0940*/  ISETP.NE.AND P0, PT, R2, 0x4, PT ;  /* 0x000000040200780c */ /* 0x004fda0003f05270 */
[----:B------:R-:W-:Y:S05]  /*0950*/  @P0 BRA `(.L_x_12) ;  /* 0x00000000004c0947 */ /* 0x000fea0003800000 */
[----:B-1----:R-:W1:Y:S01]  /*0960*/  S2UR UR6, SR_CgaCtaId ;  /* 0x00000000000679c3 */ /* 0x002e620000008800 */
[----:B------:R-:W-:Y:S01]  /*0970*/  UMOV UR4, 0x1e0 ;  /* 0x000001e000047882 */ /* 0x000fe20000000000 */
[----:B------:R-:W-:Y:S01]  /*0980*/  UMOV UR5, 0x400 ;  /* 0x0000040000057882 */ /* 0x000fe20000000000 */
[----:B------:R-:W-:Y:S01]  /*0990*/  USEL UR4, UR4, 0x1a0, UP3 ;  /* 0x000001a004047887 */ /* 0x000fe20009800000 */
[----:B------:R-:W-:Y:S01]  /*09a0*/  UMOV UR8, 0x1 ;  /* 0x0000000100087882 */ /* 0x000fe20000000000 */
[----:B------:R-:W-:Y:S01]  /*09b0*/  ELECT P0, URZ, PT ;  /* 0x0000000000ff782f */ /* 0x000fe20003800000 */
[----:B------:R-:W-:-:S04]  /*09c0*/  UIADD3 UR8, UPT, UPT, -UR8, 0x100000, URZ ;  /* 0x0010000008087890 */ /* 0x000fc8000fffe1ff */
[----:B------:R-:W-:Y:S02]  /*09d0*/  USHF.L.U32 UR9, UR8, 0xb, URZ ;  /* 0x0000000b08097899 */ /* 0x000fe400080006ff */
[----:B------:R-:W-:Y:S02]  /*09e0*/  USHF.L.U32 UR8, UR8, 0x1, URZ ;  /* 0x0000000108087899 */ /* 0x000fe400080006ff */
[----:B-1----:R-:W-:Y:S02]  /*09f0*/  ULEA UR6, UR6, UR5, 0x18 ;  /* 0x0000000506067291 */ /* 0x002fe4000f8ec0ff */
[----:B------:R-:W-:-:S04]  /*0a00*/  UIADD3 UR4, UPT, UPT, -UR4, 0x100000, URZ ;  /* 0x0010000004047890 */ /* 0x000fc8000fffe1ff */
[----:B------:R-:W-:Y:S02]  /*0a10*/  USHF.L.U32 UR5, UR4, 0xb, URZ ;  /* 0x0000000b04057899 */ /* 0x000fe400080006ff */
[----:B------:R-:W-:Y:S01]  /*0a20*/  USHF.L.U32 UR4, UR4, 0x1, URZ ;  /* 0x0000000104047899 */ /* 0x000fe200080006ff */
[----:B------:R-:W1:Y:S03]  /*0a30*/  FENCE.VIEW.ASYNC.S ;  /* 0x00000000000073c6 */ /* 0x000e660000000000 */
[----:B-1----:R2:W1:Y:S08]  /*0a40*/  SYNCS.EXCH.64 URZ, [UR6+0x80], UR8 ;  /* 0x0000800806ff75b2 */ /* 0x0024700008000100 */
[----:B------:R2:W1:Y:S01]  /*0a50*/  SYNCS.EXCH.64 URZ, [UR6+0x90], UR4 ;  /* 0x0000900406ff75b2 */ /* 0x0004620008000100 */
[----:B------:R2:W1:Y:S01]  /*0a60*/  SYNCS.EXCH.64 URZ, [UR6+0x88], UR8 ;  /* 0x0000880806ff75b2 */ /* 0x0004620008000100 */
[----:B------:R2:W1:Y:S02]  /*0a70*/  SYNCS.EXCH.64 URZ, [UR6+0x98], UR4 ;  /* 0x0000980406ff75b2 */ /* 0x0004640008000100 */
[----:B--2---:R-:W-:Y:S01]  /*0a80*/  NOP ;  /* 0x0000000000007918 */ /* 0x004fe20000000000 */
.L_x_12:
        /* <DEDUP_REMOVED lines=20> */
[----:B------:R2:W1:Y:S02]  /*0bd0*/  SYNCS.EXCH.64 URZ, [UR4+0xb8], UR6 ;  /* 0x0000b80604ff75b2 */ /* 0x0004640008000100 */
[----:B--2---:R-:W-:Y:S01]  /*0be0*/  NOP ;  /* 0x0000000000007918 */ /* 0x004fe20000000000 */
.L_x_13:
[----:B------:R-:W2:Y:S01]  /*0bf0*/  SHFL.IDX PT, R2, R159, RZ, 0x1f ;  /* 0x00001fff9f027589 */ /* 0x000ea200000e0000 */
[----:B------:R-:W-:Y:S01]  /*0c00*/  NOP ;  /* 0x0000000000007918 */ /* 0x000fe20000000000 */
[----:B--2---:R-:W-:-:S13]  /*0c10*/  ISETP.NE.AND P0, PT, R2, 0x3, PT ;  /* 0x000000030200780c */ /* 0x004fda0003f05270 */
[----:B------:R-:W-:Y:S05]  /*0c20*/  @P0 BRA `(.L_x_14) ;  /* 0x0000000000380947 */ /* 0x000fea0003800000 */
[----:B------:R-:W2:Y:S01]  /*0c30*/  S2UR UR5, SR_CgaCtaId ;  /* 0x00000000000579c3 */ /* 0x000ea20000008800 */
[----:B-1----:R-:W-:Y:S01]  /*0c40*/  UMOV UR4, 0x400 ;  /* 0x0000040000047882 */ /* 0x002fe20000000000 */
[----:B------:R-:W-:Y:S01]  /*0c50*/  UMOV UR6, 0x20 ;  /* 0x0000002000067882 */ /* 0x000fe20000000000 */
[----:B------:R-:W-:Y:S01]  /*0c60*/  ELECT P0, URZ, PT ;  /* 0x0000000000ff782f */ /* 0x000fe20003800000 */
[----:B------:R-:W-:-:S04]  /*0c70*/  UIADD3 UR6, UPT, UPT, -UR6, 0x100000, URZ ;  /* 0x0010000006067890 */ /* 0x000fc8000fffe1ff */
[----:B------:R-:W-:Y:S02]  /*0c80*/  USHF.L.U32 UR7, UR6, 0xb, URZ ;  /* 0x0000000b06077899 */ /* 0x000fe400080006ff */
[----:B------:R-:W-:Y:S02]  /*0c90*/  USHF.L.U32 UR6, UR6, 0x1, URZ ;  /* 0x0000000106067899 */ /* 0x000fe400080006ff */
[----:B--2---:R-:W-:Y:S01]  /*0ca0*/  ULEA UR4, UR5, UR4, 0x18 ;  /* 0x0000000405047291 */ /* 0x004fe2000f8ec0ff */
[----:B------:R-:W1:Y:S11]  /*0cb0*/  FENCE.VIEW.ASYNC.S ;  /* 0x00000000000073c6 */ /* 0x000e760000000000 */
[----:B-1----:R2:W1:Y:S01]  /*0cc0*/  SYNCS.EXCH.64 URZ, [UR4+0xc0], UR6 ;  /* 0x0000c00604ff75b2 */ /* 0x0024620008000100 */
[----:B------:R2:W1:Y:S01]  /*0cd0*/  SYNCS.EXCH.64 URZ, [UR4+0xd0], UR6 ;  /* 0x0000d00604ff75b2 */ /* 0x0004620008000100 */
[----:B------:R2:W1:Y:S01]  /*0ce0*/  SYNCS.EXCH.64 URZ, [UR4+0xc8], UR6 ;  /* 0x0000c80604ff75b2 */ /* 0x0004620008000100 */
[----:B------:R2:W1:Y:S02]  /*0cf0*/  SYNCS.EXCH.64 URZ, [UR4+0xd8], UR6 ;  /* 0x0000d80604ff75b2 */ /* 0x0004640008000100 */
[----:B--2---:R-:W-:Y:S01]  /*0d00*/  NOP ;  /* 0x0000000000007918 */ /* 0x004fe20000000000 */
.L_x_14:
[----:B-1----:R-:W1:Y:S01]  /*0d10*/  LDCU UR4, c[0x0][0x36c] ;  /* 0x00006d80ff0477ac */ /* 0x002e620008000800 */
[----:B------:R-:W-:Y:S01]  /*0d20*/  ISETP.NE.OR P3, PT, R0, 0x2, !P3 ;  /* 0x000000020000780c */ /* 0x000fe20005f65670 */
[----:B------:R-:W-:Y:S01]  /*0d30*/  NOP ;  /* 0x0000000000007918 */ /* 0x000fe20000000000 */
[----:B------:R-:W-:Y:S01]  /*0d40*/  LOP3.LUT R0, R170, 0x1f, RZ, 0xc0, !PT ;  /* 0x0000001faa007812 */ /* 0x000fe200078ec0ff */
[----:B------:R-:W-:Y:S02]  /*0d50*/  UISETP.NE.AND UP4, UPT, UR17, URZ, UPT ;  /* 0x000000ff1100728c */ /* 0x000fe4000bf85270 */
[----:B-1----:R-:W-:-:S09]  /*0d60*/  UISETP.EQ.U32.AND UP5, UPT, UR4, 0x1, UPT ;  /* 0x000000010400788c */ /* 0x002fd2000bfa2070 */
[----:B------:R-:W-:Y:S05]  /*0d70*/  BRA.U !UP5, `(.L_x_15) ;  /* 0x000000010d087547 */ /* 0x000fea000b800000 */
[----:B---34-:R-:W-:Y:S01]  /*0d80*/  UCGABAR_ARV ;  /* 0x00000000000079c7 */ /* 0x018fe20008000000 */
[----:B------:R-:W-:Y:S05]  /*0d90*/  BRA `(.L_x_16) ;  /* 0x0000000000047947 */ /* 0x000fea0003800000 */
.L_x_15:
[----:B---34-:R-:W-:Y:S01]  /*0da0*/  NOP ;  /* 0x0000000000007918 */ /* 0x018fe20000000000 */
.L_x_16:
[----:B------:R-:W1:Y:S01]  /*0db0*/  S2UR UR7, SR_CTAID.X ;  /* 0x00000000000779c3 */ /* 0x000e620000002500 */
[----:B------:R-:W-:-:S05]  /*0dc0*/  CS2R.32 R160, SR_CgaSize ;  /* 0x0000000000a07805 */ /* 0x000fca0000008a00 */
[----:B------:R-:W-:-:S05]  /*0dd0*/  IMAD R160, R160, -0xa0, RZ ;  /* 0xffffff60a0a07824 */ /* 0x000fca00078e02ff */
[----:B------:R-:W-:-:S14]  /*0de0*/  R2UR UR5, R160 ;  /* 0x00000000a00572ca */ /* 0x000fdc00000e0000 */
[----:B------:R-:W2:Y:S01]  /*0df0*/  LDCU UR5, c[0x0][UR5+0x2b0] ;  /* 0x00005600050577ac */ /* 0x000ea20008000800 */
[----:B------:R-:W-:-:S05]  /*0e00*/  CS2R.32 R160, SR_CgaSize ;  /* 0x0000000000a07805 */ /* 0x000fca0000008a00 */
[----:B------:R-:W-:-:S05]  /*0e10*/  IMAD R160, R160, -0xa0, RZ ;  /* 0xffffff60a0a07824 */ /* 0x000fca00078e02ff */
[----:B------:R-:W-:-:S14]  /*0e20*/  R2UR UR4, R160 ;  /* 0x00000000a00472ca */ /* 0x000fdc00000e0000 */
[----:B------:R-:W3:Y:S01]  /*0e30*/  LDCU UR4, c[0x0][UR4+0x2b4] ;  /* 0x00005680040477ac */ /* 0x000ee20008000800 */
[----:B------:R-:W4:Y:S01]  /*0e40*/  S2UR UR8, SR_CTAID.Y ;  /* 0x00000000000879c3 */ /* 0x000f220000002600 */
[----:B------:R-:W-:-:S05]  /*0e50*/  CS2R.32 R160, SR_CgaSize ;  /* 0x0000000000a07805 */ /* 0x000fca0000008a00 */
[----:B------:R-:W-:-:S05]  /*0e60*/  IMAD R160, R160, -0xa0, RZ ;  /* 0xffffff60a0a07824 */ /* 0x000fca00078e02ff */
[----:B------:R-:W-:-:S14]  /*0e70*/  R2UR UR9, R160 ;  /* 0x00000000a00972ca */ /* 0x000fdc00000e0000 */
[----:B------:R-:W3:Y:S01]  /*0e80*/  LDCU UR9, c[0x0][UR9+0x2a0] ;  /* 0x00005400090977ac */ /* 0x000ee20008000800 */
[----:B------:R-:W4:Y:S01]  /*0e90*/  LDCU UR21, c[0x0][0xb24] ;  /* 0x00016480ff1577ac */ /* 0x000f220008000800 */
[----:B------:R-:W3:Y:S01]  /*0ea0*/  S2UR UR10, SR_CgaCtaId ;  /* 0x00000000000a79c3 */ /* 0x000ee20000008800 */
[----:B------:R-:W-:-:S05]  /*0eb0*/  CS2R.32 R160, SR_CgaSize ;  /* 0x0000000000a07805 */ /* 0x000fca0000008a00 */
[----:B------:R-:W-:-:S05]  /*0ec0*/  IMAD R160, R160, -0xa0, RZ ;  /* 0xffffff60a0a07824 */ /* 0x000fca00078e02ff */
[----:B------:R-:W-:-:S14]  /*0ed0*/  R2UR UR59, R160 ;  /* 0x00000000a03b72ca */ /* 0x000fdc00000e0000 */
[----:B------:R-:W3:Y:S01]  /*0ee0*/  LDCU UR59, c[0x0][UR59+0x2a4] ;  /* 0x000054803b3b77ac */ /* 0x000ee20008000800 */
[----:B------:R-:W3:Y:S01]  /*0ef0*/  LDCU UR42, c[0x0][0xb24] ;  /* 0x00016480ff2a77ac */ /* 0x000ee20008000800 */
[----:B-1----:R-:W-:Y:S01]  /*0f00*/  I2FP.F32.U32 R3, UR7 ;  /* 0x0000000700037c45 */ /* 0x002fe20008201000 */
[----:B------:R-:W1:Y:S01]  /*0f10*/  S2UR UR36, SR_CTAID.Z ;  /* 0x00000000002479c3 */ /* 0x000e620000002700 */
[----:B------:R-:W1:Y:S03]  /*0f20*/  LDCU UR27, c[0x0][0xb30] ;  /* 0x00016600ff1b77ac */ /* 0x000e660008000800 */
[----:B--2---:R-:W-:Y:S01]  /*0f30*/  FMUL R3, R3, UR5 ;  /* 0x0000000503037c20 */ /* 0x004fe20008400000 */
[----:B------:R-:W-:Y:S01]  /*0f40*/  UMOV UR16, UR7 ;  /* 0x0000000700107c82 */ /* 0x000fe20008000000 */
[----:B----4-:R-:W-:Y:S01]  /*0f50*/  UISETP.GE.AND UP2, UPT, UR21, 0x1, UPT ;  /* 0x000000011500788c */ /* 0x010fe2000bf46270 */
[----:B------:R-:W-:Y:S01]  /*0f60*/  I2FP.F32.U32 R2, UR8 ;  /* 0x0000000800027c45 */ /* 0x000fe20008201000 */
[----:B------:R-:W-:-:S02]  /*0f70*/  UMOV UR20, UR8 ;  /* 0x0000000800147c82 */ /* 0x000fc40008000000 */
[----:B------:R-:W2:Y:S02]  /*0f80*/  F2I.U32.TRUNC.NTZ R3, R3 ;  /* 0x0000000300037305 */ /* 0x000ea4000020f000 */
[----:B---3--:R-:W-:Y:S01]  /*0f90*/  FMUL R2, R2, UR4 ;  /* 0x0000000402027c20 */ /* 0x008fe20008400000 */
[----:B------:R-:W-:-:S05]  /*0fa0*/  USHF.L.U32 UR28, UR10, 0xd, URZ ;  /* 0x0000000d0a1c7899 */ /* 0x000fca00080006ff */
[----:B------:R-:W3:Y:S01]  /*0fb0*/  F2I.U32.TRUNC.NTZ R2, R2 ;  /* 0x0000000200027305 */ /* 0x000ee2000020f000 */
[----:B--2---:R-:W-:Y:S02]  /*0fc0*/  R2UR UR4, R3 ;  /* 0x00000000030472ca */ /* 0x004fe400000e0000 */
[----:B---3--:R-:W-:Y:S02]  /*0fd0*/  R2UR UR6, R2 ;  /* 0x00000000020672ca */ /* 0x008fe400000e0000 */
[----:B------:R-:W-:-:S09]  /*0fe0*/  PRMT R2, RZ, 0x7610, R2 ;  /* 0x00007610ff027816 */ /* 0x000fd20000000002 */
[----:B------:R-:W-:-:S04]  /*0ff0*/  UIADD3 UR5, UPT, UPT, -UR4, URZ, URZ ;  /* 0x000000ff04057290 */ /* 0x000fc8000fffe1ff */
[----:B------:R-:W-:Y:S02]  /*1000*/  UIMAD UR5, UR9, UR5, UR7 ;  /* 0x00000005090572a4 */ /* 0x000fe4000f8e0207 */
[----:B------:R-:W-:-:S04]  /*1010*/  UIADD3 UR4, UPT, UPT, -UR6, URZ, URZ ;  /* 0x000000ff06047290 */ /* 0x000fc8000fffe1ff */
[----:B------:R-:W-:Y:S01]  /*1020*/  IMAD.U32 R160, RZ, RZ, UR5 ;  /* 0x00000005ffa07e24 */ /* 0x000fe2000f8e00ff */
[----:B------:R-:W-:Y:S01]  /*1030*/  UIMAD UR59, UR59, UR4, UR8 ;  /* 0x000000043b3b72a4 */ /* 0x000fe2000f8e0208 */
[----:B-1----:R-:W-:Y:S11]  /*1040*/  BRA.U UP4, `(.L_x_17) ;  /* 0x0000000104287547 */ /* 0x002ff6000b800000 */
[----:B------:R-:W-:Y:S01]  /*1050*/  R2UR UR4, R160 ;  /* 0x00000000a00472ca */ /* 0x000fe200000e0000 */
[----:B------:R-:W-:Y:S02]  /*1060*/  UISETP.NE.AND UP0, UPT, UR59, URZ, UPT ;  /* 0x000000ff3b00728c */ /* 0x000fe4000bf05270 */
[----:B------:R-:W-:-:S10]  /*1070*/  UISETP.NE.AND UP1, UPT, UR59, 0x1, UPT ;  /* 0x000000013b00788c */ /* 0x000fd4000bf25270 */
[----:B------:R-:W-:-:S04]  /*1080*/  UISETP.EQ.OR UP0, UPT, UR4, URZ, !UP0 ;  /* 0x000000ff0400728c */ /* 0x000fc8000c702670 */
[----:B------:R-:W-:Y:S02]  /*1090*/  USEL UR5, URZ, 0x1, !UP0 ;  /* 0x00000001ff057887 */ /* 0x000fe4000c000000 */
[----:B------:R-:W-:Y:S02]  /*10a0*/  UISETP.NE.AND UP0, UPT, UR4, URZ, UPT ;  /* 0x000000ff0400728c */ /* 0x000fe4000bf05270 */
[----:B------:R-:W-:-:S04]  /*10b0*/  USEL UR4, URZ, 0x2, UP1 ;  /* 0x00000002ff047887 */ /* 0x000fc80008800000 */
[----:B------:R-:W-:-:S04]  /*10c0*/  USEL UR4, UR4, 0x2, UP0 ;  /* 0x0000000204047887 */ /* 0x000fc80008000000 */
[----:B------:R-:W-:-:S06]  /*10d0*/  UIADD3 UR4, UPT, UPT, UR5, UR4, URZ ;  /* 0x0000000405047290 */ /* 0x000fcc000fffe0ff */
[----:B------:R-:W-:Y:S02]  /*10e0*/  MOV R2, UR4 ;  /* 0x0000000400027c02 */ /* 0x000fe40008000f00 */
.L_x_17:
[----:B------:R-:W-:Y:S05]  /*10f0*/  BRA.U !UP2, `(.L_x_18) ;  /* 0x000000010ad47547 */ /* 0x000fea000b800000 */
[----:B------:R-:W1:Y:S01]  /*1100*/  LDCU.128 UR12, c[0x0][0xb10] ;  /* 0x00016200ff0c77ac */ /* 0x000e620008000c00 */
[----:B------:R-:W2:Y:S01]  /*1110*/  LDCU UR6, c[0x0][0x370] ;  /* 0x00006e00ff0677ac */ /* 0x000ea20008000800 */
[----:B------:R-:W3:Y:S01]  /*1120*/  LDCU UR5, c[0x0][0x374] ;  /* 0x00006e80ff0577ac */ /* 0x000ee20008000800 */
[----:B------:R-:W4:Y:S01]  /*1130*/  LDCU UR26, c[0x0][0xb0c] ;  /* 0x00016180ff1a77ac */ /* 0x000f220008000800 */
[----:B------:R-:W4:Y:S01]  /*1140*/  LDCU UR4, c[0x0][0xb20] ;  /* 0x00016400ff0477ac */ /* 0x000f220008000800 */
[----:B------:R-:W4:Y:S01]  /*1150*/  LDCU.64 UR8, c[0x0][0xb28] ;  /* 0x00016500ff0877ac */ /* 0x000f220008000a00 */
[----:B-1----:R-:W-:Y:S02]  /*1160*/  UISETP.NE.AND UP0, UPT, UR14, 0x1, UPT ;  /* 0x000000010e00788c */ /* 0x002fe4000bf05270 */
[----:B---3--:R-:W-:Y:S02]  /*1170*/  UIMAD.WIDE.U32 UR10, UR5, UR15, URZ ;  /* 0x0000000f050a72a5 */ /* 0x008fe4000f8e00ff */
[----:B--2---:R-:W-:-:S02]  /*1180*/  UIMAD.WIDE.U32 UR22, UR6, UR12, URZ ;  /* 0x0000000c061672a5 */ /* 0x004fc4000f8e00ff */
[----:B----4-:R-:W-:Y:S02]  /*1190*/  UISETP.NE.AND UP1, UPT, UR26, 0x1, UPT ;  /* 0x000000011a00788c */ /* 0x010fe4000bf25270 */
[----:B------:R-:W-:Y:S01]  /*11a0*/  UISETP.NE.AND UP2, UPT, UR21, 0x1, UPT ;  /* 0x000000011500788c */ /* 0x000fe2000bf45270 */
[----:B------:R-:W-:Y:S02]  /*11b0*/  UMOV UR10, UR11 ;  /* 0x0000000b000a7c82 */ /* 0x000fe40008000000 */
[----:B------:R-:W-:Y:S01]  /*11c0*/  UMOV UR22, UR23 ;  /* 0x0000001700167c82 */ /* 0x000fe20008000000 */
[----:B------:R-:W-:Y:S02]  /*11d0*/  @UP0 USHF.R.U32.HI UR5, URZ, UR4, UR10 ;  /* 0x00000004ff050299 */ /* 0x000fe4000801160a */
[----:B------:R-:W-:Y:S02]  /*11e0*/  UIMAD.WIDE.U32 UR24, UR20, UR15, URZ ;  /* 0x0000000f141872a5 */ /* 0x000fe4000f8e00ff */
[----:B------:R-:W-:-:S02]  /*11f0*/  UIMAD.WIDE.U32 UR10, UR5, UR8, URZ ;  /* 0x00000008050a72a5 */ /* 0x000fc4000f8e00ff */
[----:B------:R-:W-:Y:S02]  /*1200*/  @UP1 USHF.R.U32.HI UR6, URZ, UR13, UR22 ;  /* 0x0000000dff061299 */ /* 0x000fe40008011616 */
[----:B------:R-:W-:Y:S02]  /*1210*/  UIMAD.WIDE.U32 UR18, UR16, UR12, URZ ;  /* 0x0000000c101272a5 */ /* 0x000fe4000f8e00ff */
[----:B------:R-:W-:Y:S01]  /*1220*/  UIMAD.WIDE.U32 UR22, UR6, UR8, URZ ;  /* 0x00000008061672a5 */ /* 0x000fe2000f8e00ff */
[----:B------:R-:W-:Y:S01]  /*1230*/  UMOV UR24, UR25 ;  /* 0x0000001900187c82 */ /* 0x000fe20008000000 */
[----:B------:R-:W-:Y:S01]  /*1240*/  UMOV UR10, UR11 ;  /* 0x0000000b000a7c82 */ /* 0x000fe20008000000 */
[----:B------:R-:W-:Y:S02]  /*1250*/  USHF.R.U32.HI UR24, URZ, UR4, UR24 ;  /* 0x00000004ff187299 */ /* 0x000fe40008011618 */
[----:B------:R-:W-:Y:S02]  /*1260*/  @UP2 USHF.R.U32.HI UR5, URZ, UR9, UR10 ;  /* 0x00000009ff052299 */ /* 0x000fe4000801160a */
[----:B------:R-:W-:Y:S01]  /*1270*/  UMOV UR7, UR23 ;  /* 0x0000001700077c82 */ /* 0x000fe20008000000 */
[----:B------:R-:W-:Y:S01]  /*1280*/  UMOV UR18, UR19 ;  /* 0x0000001300127c82 */ /* 0x000fe20008000000 */
[----:B------:R-:W-:-:S02]  /*1290*/  @UP2 USHF.R.U32.HI UR6, URZ, UR9, UR7 ;  /* 0x00000009ff062299 */ /* 0x000fc40008011607 */
[----:B------:R-:W-:Y:S02]  /*12a0*/  USHF.R.U32.HI UR18, URZ, UR13, UR18 ;  /* 0x0000000dff127299 */ /* 0x000fe40008011612 */
[----:B------:R-:W-:Y:S02]  /*12b0*/  USEL UR4, UR20, UR24, !UP0 ;  /* 0x0000001814047287 */ /* 0x000fe4000c000000 */
[----:B------:R-:W-:Y:S02]  /*12c0*/  UIMAD UR7, UR5, UR21, URZ ;  /* 0x00000015050772a4 */ /* 0x000fe4000f8e02ff */
[----:B------:R-:W-:Y:S02]  /*12d0*/  USEL UR5, UR16, UR18, !UP1 ;  /* 0x0000001210057287 */ /* 0x000fe4000c800000 */
[----:B------:R-:W-:Y:S02]  /*12e0*/  UIMAD UR12, UR6, UR21, URZ ;  /* 0x00000015060c72a4 */ /* 0x000fe4000f8e02ff */
[----:B------:R-:W-:-:S02]  /*12f0*/  UISETP.GE.AND UP0, UPT, UR4, UR7, UPT ;  /* 0x000000070400728c */ /* 0x000fc4000bf06270 */
[----:B------:R-:W-:Y:S02]  /*1300*/  UIMAD.WIDE.U32 UR10, UR4, UR8, URZ ;  /* 0x00000008040a72a5 */ /* 0x000fe4000f8e00ff */
[----:B------:R-:W-:Y:S02]  /*1310*/  UISETP.GE.OR UP0, UPT, UR5, UR12, UP0 ;  /* 0x0000000c0500728c */ /* 0x000fe40008706670 */
[----:B------:R-:W-:Y:S02]  /*1320*/  UIMAD.WIDE.U32 UR12, UR5, UR8, URZ ;  /* 0x00000008050c72a5 */ /* 0x000fe4000f8e00ff */
[----:B------:R-:W-:Y:S01]  /*1330*/  UIADD3 UR10, UPT, UPT, -UR4, URZ, URZ ;  /* 0x000000ff040a7290 */ /* 0x000fe2000fffe1ff */
[----:B------:R-:W-:Y:S01]  /*1340*/  UMOV UR8, UR11 ;  /* 0x0000000b00087c82 */ /* 0x000fe20008000000 */
[----:B------:R-:W-:Y:S02]  /*1350*/  UIADD3 UR11, UPT, UPT, -UR5, URZ, URZ ;  /* 0x000000ff050b7290 */ /* 0x000fe4000fffe1ff */
[----:B------:R-:W-:-:S03]  /*1360*/  USHF.R.U32.HI UR8, URZ, UR9, UR8 ;  /* 0x00000009ff087299 */ /* 0x000fc60008011608 */
[----:B------:R-:W-:Y:S01]  /*1370*/  @!UP0 UMOV UR7, UR13 ;  /* 0x0000000d00078c82 */ /* 0x000fe20008000000 */
[----:B------:R-:W-:Y:S02]  /*1380*/  UIMAD UR20, UR14, UR10, UR20 ;  /* 0x0000000a0e1472a4 */ /* 0x000fe4000f8e0214 */
[----:B------:R-:W-:Y:S02]  /*1390*/  USEL UR8, UR4, UR8, !UP2 ;  /* 0x0000000804087287 */ /* 0x000fe4000d000000 */
[----:B------:R-:W-:Y:S02]  /*13a0*/  @!UP0 USHF.R.U32.HI UR7, URZ, UR9, UR7 ;  /* 0x00000009ff078299 */ /* 0x000fe40008011607 */
[----:B------:R-:W-:Y:S02]  /*13b0*/  UIADD3 UR9, UPT, UPT, -UR8, URZ, URZ ;  /* 0x000000ff08097290 */ /* 0x000fe4000fffe1ff */
[----:B------:R-:W-:Y:S02]  /*13c0*/  @!UP0 USEL UR7, UR5, UR7, !UP2 ;  /* 0x0000000705078287 */ /* 0x000fe4000d000000 */
[----:B------:R-:W-:-:S02]  /*13d0*/  UIMAD UR9, UR21, UR9, UR4 ;  /* 0x00000009150972a4 */ /* 0x000fc4000f8e0204 */
[----:B------:R-:W-:Y:S02]  /*13e0*/  @!UP0 UIADD3 UR8, UPT, UPT, UR8, -UR7, URZ ;  /* 0x8000000708088290 */ /* 0x000fe4000fffe0ff */
[----:B------:R-:W-:Y:S02]  /*13f0*/  @!UP0 UIMAD UR6, UR9, UR6, UR7 ;  /* 0x00000006090682a4 */ /* 0x000fe4000f8e0207 */
[----:B------:R-:W-:Y:S02]  /*1400*/  @!UP0 UIMAD UR4, UR8, UR21, UR5 ;  /* 0x00000015080482a4 */ /* 0x000fe4000f8e0205 */
[----:B------:R-:W-:Y:S02]  /*1410*/  UIMAD UR16, UR26, UR11, UR16 ;  /* 0x0000000b1a1072a4 */ /* 0x000fe4000f8e0210 */
[----:B------:R-:W-:Y:S01]  /*1420*/  UIMAD UR20, UR4, UR14, UR20 ;  /* 0x0000000e041472a4 */ /* 0x000fe2000f8e0214 */
[----:B------:R-:W-:Y:S02]  /*1430*/  @!UP0 UMOV UR5, UR6 ;  /* 0x0000000600058c82 */ /* 0x000fe40008000000 */
[----:B------:R-:W-:-:S12]  /*1440*/  UIMAD UR16, UR5, UR26, UR16 ;  /* 0x0000001a051072a4 */ /* 0x000fd8000f8e0210 */
.L_x_18:
[----:B------:R-:W-:Y:S02]  /*1450*/  UISETP.NE.AND UP1, UPT, UR27, 0x1, UPT ;  /* 0x000000011b00788c */ /* 0x000fe4000bf25270 */
[----:B------:R-:W-:Y:S02]  /*1460*/  UISETP.NE.AND UP0, UPT, UR17, 0x2, UPT ;  /* 0x000000021100788c */ /* 0x000fe4000bf05270 */
[----:B------:R-:W-:-:S05]  /*1470*/  ULOP3.LUT UR28, UR28, 0x2000, URZ, 0xc0, !UPT ;  /* 0x000020001c1c7892 */ /* 0x000fca000f8ec0ff */
[----:B------:R-:W-:Y:S07]  /*1480*/  BRA.U UP1, `(.L_x_19) ;  /* 0x0000000101447547 */ /* 0x000fee000b800000 */
[----:B------:R-:W1:Y:S01]  /*1490*/  LDCU.128 UR8, c[0x0][0xb10] ;  /* 0x00016200ff0877ac */ /* 0x000e620008000c00 */
[----:B------:R-:W2:Y:S01]  /*14a0*/  LDCU UR12, c[0x0][0xb0c] ;  /* 0x00016180ff0c77ac */ /* 0x000ea20008000800 */
[----:B------:R-:W3:Y:S01]  /*14b0*/  LDCU UR13, c[0x0][0xb20] ;  /* 0x00016400ff0d77ac */ /* 0x000ee20008000800 */
[----:B-1----:R-:W-:Y:S02]  /*14c0*/  UIMAD.WIDE.U32 UR6, UR16, UR8, URZ ;  /* 0x00000008100672a5 */ /* 0x002fe4000f8e00ff */
[----:B------:R-:W-:Y:S02]  /*14d0*/  UIMAD.WIDE.U32 UR4, UR20, UR11, URZ ;  /* 0x0000000b140472a5 */ /* 0x000fe4000f8e00ff */
[----:B--2---:R-:W-:Y:S02]  /*14e0*/  UISETP.NE.AND UP2, UPT, UR12, 0x1, UPT ;  /* 0x000000010c00788c */ /* 0x004fe4000bf45270 */
[----:B------:R-:W-:Y:S01]  /*14f0*/  UISETP.NE.AND UP1, UPT, UR10, 0x1, UPT ;  /* 0x000000010a00788c */ /* 0x000fe2000bf25270 */
[----:B------:R-:W-:-:S02]  /*1500*/  UMOV UR6, UR7 ;  /* 0x0000000700067c82 */ /* 0x000fc40008000000 */
[----:B------:R-:W-:Y:S01]  /*1510*/  UMOV UR4, UR5 ;  /* 0x0000000500047c82 */ /* 0x000fe20008000000 */
[----:B------:R-:W-:Y:S02]  /*1520*/  USHF.R.U32.HI UR6, URZ, UR9, UR6 ;  /* 0x00000009ff067299 */ /* 0x000fe40008011606 */
[----:B---3--:R-:W-:Y:S02]  /*1530*/  USHF.R.U32.HI UR4, URZ, UR13, UR4 ;  /* 0x0000000dff047299 */ /* 0x008fe40008011604 */
[----:B------:R-:W-:Y:S02]  /*1540*/  USEL UR5, UR16, UR6, !UP2 ;  /* 0x0000000610057287 */ /* 0x000fe4000d000000 */
[----:B------:R-:W-:-:S04]  /*1550*/  USEL UR4, UR20, UR4, !UP1 ;  /* 0x0000000414047287 */ /* 0x000fc8000c800000 */
[----:B------:R-:W-:Y:S02]  /*1560*/  UIADD3 UR6, UPT, UPT, UR5, -UR4, URZ ;  /* 0x8000000405067290 */ /* 0x000fe4000fffe0ff */
[----:B------:R-:W-:Y:S02]  /*1570*/  UIADD3 UR4, UPT, UPT, -UR5, UR4, URZ ;  /* 0x0000000405047290 */ /* 0x000fe4000fffe1ff */
[----:B------:R-:W-:Y:S02]  /*1580*/  UIMAD UR20, UR6, UR10, UR20 ;  /* 0x0000000a061472a4 */ /* 0x000fe4000f8e0214 */
[----:B------:R-:W-:-:S12]  /*1590*/  UIMAD UR16, UR4, UR12, UR16 ;  /* 0x0000000c041072a4 */ /* 0x000fd8000f8e0210 */
.L_x_19:
[----:B------:R-:W-:Y:S05]  /*15a0*/  BRA.U !UP5, `(.L_x_20) ;  /* 0x000000010d0c7547 */ /* 0x000fea000b800000 */
[----:B------:R-:W-:Y:S01]  /*15b0*/  UCGABAR_WAIT ;  /* 0x0000000000007dc7 */ /* 0x000fe20008000000 */
[----:B------:R-:W-:Y:S01]  /*15c0*/  CCTL.IVALL ;  /* 0x00000000ff00798f */ /* 0x000fe20002000000 */
[----:B------:R-:W-:Y:S05]  /*15d0*/  BRA `(.L_x_21) ;  /* 0x0000000000047947 */ /* 0x000fea0003800000 */
.L_x_20:
[----:B------:R-:W-:Y:S06]  /*15e0*/  BAR.SYNC.DEFER_BLOCKING 0x0 ;  /* 0x0000000000007b1d */ /* 0x000fec0000010000 */
.L_x_21:
[----:B------:R-:W-:Y:S05]  /*15f0*/  BRA.U UP0, `(.L_x_22) ;  /* 0x0000001100947547 */ /* 0x000fea000b800000 */
[----:B------:R-:W1:Y:S01]  /*1600*/  LDCU UR6, c[0x0][0x38c] ;  /* 0x00007180ff0677ac */ /* 0x000e620008000800 */
[----:B------:R-:W2:Y:S01]  /*1610*/  S2UR UR8, SR_CgaCtaId ;  /* 0x00000000000879c3 */ /* 0x000ea20000008800 */
[----:B------:R-:W-:Y:S01]  /*1620*/  PLOP3.LUT P1, PT, PT, PT, UP3, 0x80, 0x8 ;  /* 0x000000000008781c */ /* 0x000fe20003f2f038 */
[----:B------:R-:W-:Y:S01]  /*1630*/  IMAD.MOV.U32 R12, RZ, RZ, 0x1 ;  /* 0x00000001ff0c7424 */ /* 0x000fe200078e00ff */
[----:B------:R-:W-:Y:S01]  /*1640*/  UMOV UR7, 0x400 ;  /* 0x0000040000077882 */ /* 0x000fe20000000000 */
[----:B------:R-:W-:Y:S01]  /*1650*/  UISETP.NE.AND UP1, UPT, UR17, URZ, UPT ;  /* 0x000000ff1100728c */ /* 0x000fe2000bf25270 */
[----:B------:R-:W-:Y:S02]  /*1660*/  ISETP.EQ.OR P2, PT, R0, RZ, P3 ;  /* 0x000000ff0000720c */ /* 0x000fe40001f42670 */
[----:B------:R-:W-:Y:S02]  /*1670*/  CS2R R10, SRZ ;  /* 0x00000000000a7805 */ /* 0x000fe4000001ff00 */
[----:B------:R-:W-:Y:S01]  /*1680*/  PLOP3.LUT P1, PT, P1, PT, PT, 0x8, 0x80 ;  /* 0x000000000080781c */ /* 0x000fe20000f2e170 */
[----:B------:R-:W-:Y:S01]  /*1690*/  IMAD.MOV.U32 R9, RZ, RZ, RZ ;  /* 0x000000ffff097224 */ /* 0x000fe200078e00ff */
[----:B------:R-:W3:Y:S01]  /*16a0*/  LDCU UR40, c[0x0][0x370] ;  /* 0x00006e00ff2877ac */ /* 0x000ee20008000800 */
[----:B------:R-:W-:Y:S01]  /*16b0*/  IMAD.MOV.U32 R8, RZ, RZ, 0x1 ;  /* 0x00000001ff087424 */ /* 0x000fe200078e00ff */
[----:B------:R-:W4:Y:S01]  /*16c0*/  LDCU.64 UR26, c[0x0][0x348] ;  /* 0x00006900ff1a77ac */ /* 0x000f220008000a00 */
[----:B-1----:R-:W-:-:S02]  /*16d0*/  UIADD3 UR5, UPT, UPT, UR6, 0x7f, URZ ;  /* 0x0000007f06057890 */ /* 0x002fc4000fffe0ff */
[----:B------:R-:W-:Y:S02]  /*16e0*/  USHF.R.U32.HI UR45, URZ, 0x7, UR28 ;  /* 0x00000007ff2d7899 */ /* 0x000fe4000801161c */
[----:B------:R-:W-:Y:S02]  /*16f0*/  USHF.R.S32.HI UR4, URZ, 0x1f, UR5 ;  /* 0x0000001fff047899 */ /* 0x000fe40008011405 */
[----:B------:R-:W-:Y:S02]  /*1700*/  UIADD3 UR46, UPT, UPT, UR6, 0xfe, URZ ;  /* 0x000000fe062e7890 */ /* 0x000fe4000fffe0ff */
[----:B------:R-:W-:Y:S02]  /*1710*/  ULEA.HI UR4, UR4, UR5, URZ, 0x7 ;  /* 0x0000000504047291 */ /* 0x000fe4000f8f38ff */
[----:B--2---:R-:W-:Y:S02]  /*1720*/  ULEA UR7, UR8, UR7, 0x18 ;  /* 0x0000000708077291 */ /* 0x004fe4000f8ec0ff */
[----:B------:R-:W-:-:S02]  /*1730*/  USHF.R.S32.HI UR43, URZ, 0x7, UR4 ;  /* 0x00000007ff2b7899 */ /* 0x000fc40008011404 */
[----:B------:R-:W-:Y:S02]  /*1740*/  UIADD3 UR4, UPT, UPT, UR6, -0x1, URZ ;  /* 0xffffffff06047890 */ /* 0x000fe4000fffe0ff */
[----:B------:R-:W-:Y:S02]  /*1750*/  UISETP.LT.U32.AND UP0, UPT, UR43, 0x3, UPT ;  /* 0x000000032b00788c */ /* 0x000fe4000bf01070 */
[----:B------:R-:W-:Y:S02]  /*1760*/  UISETP.GE.U32.AND UP2, UPT, UR4, -0xff, UPT ;  /* 0xffffff010400788c */ /* 0x000fe4000bf46070 */
[----:B------:R-:W-:Y:S01]  /*1770*/  USEL UR41, UR43, 0x3, UP0 ;  /* 0x000000032b297887 */ /* 0x000fe20008000000 */
[----:B------:R-:W1:Y:S03]  /*1780*/  LDCU UR39, c[0x0][0x374] ;  /* 0x00006e80ff2777ac */ /* 0x000e660008000800 */
[----:B------:R-:W-:-:S02]  /*1790*/  UIADD3 UR21, UPT, UPT, UR41, -0x1, URZ ;  /* 0xffffffff29157890 */ /* 0x000fc4000fffe0ff */
[----:B------:R-:W-:-:S03]  /*17a0*/  USEL UR24, UR48, 0x2, UP1 ;  /* 0x0000000230187887 */ /* 0x000fc60008800000 */
[----:B------:R-:W-:Y:S02]  /*17b0*/  @UP2 UIADD3 UR21, UPT, UPT, UR41, URZ, URZ ;  /* 0x000000ff29152290 */ /* 0x000fe4000fffe0ff */
[----:B------:R-:W-:Y:S02]  /*17c0*/  UIADD3 UR29, UPT, UPT, UR7, 0xc400, UR28 ;  /* 0x0000c400071d7890 */ /* 0x000fe4000fffe01c */
[----:B------:R-:W-:Y:S02]  /*17d0*/  UIADD3 UR44, UPT, UPT, UR43, -UR41, URZ ;  /* 0x800000292b2c7290 */ /* 0x000fe4000fffe0ff */
[----:B------:R-:W-:Y:S01]  /*17e0*/  UIADD3 UR21, UPT, UPT, UR21, 0x1, URZ ;  /* 0x0000000115157890 */ /* 0x000fe2000fffe0ff */
[----:B---34-:R-:W-:-:S11]  /*17f0*/  UMOV UR5, URZ ;  /* 0x000000ff00057c82 */ /* 0x018fd60008000000 */
.L_x_42:
[----:B------:R-:W2:Y:S02]  /*1800*/  S2UR UR4, SR_CgaCtaId ;  /* 0x00000000000479c3 */ /* 0x000ea40000008800 */
[----:B--2---:R-:W-:-:S09]  /*1810*/  UISETP.NE.AND UP0, UPT, UR4, URZ, UPT ;  /* 0x000000ff0400728c */ /* 0x004fd2000bf05270 */
[----:B-1----:R-:W-:Y:S05]  /*1820*/  BRA.U UP0, `(.L_x_23) ;  /* 0x0000000100287547 */ /* 0x002fea000b800000 */
[----:B------:R-:W-:Y:S02]  /*1830*/  LEA R0, R9, UR7, 0x3 ;  /* 0x0000000709007c11 */ /* 0x000fe4000f8e18ff */
[----:B------:R-:W-:-:S04]  /*1840*/  SHF.L.U32 R3, R8, 0x1f, RZ ;  /* 0x0000001f08037819 */ /* 0x000fc800000006ff */
[----:B------:R-:W2:Y:S02]  /*1850*/  SYNCS.PHASECHK.TRANS64.TRYWAIT P0, [R0+URZ+0xd0], R3 ;  /* 0x0000d003000075a7 */ /* 0x000ea400080011ff */
[----:B--2---:R-:W-:Y:S05]  /*1860*/  @!P0 BRA `(.L_x_24) ;  /* 0x0000009c00708947 */ /* 0x004fea0003800000 */
.L_x_132:
[----:B------:R3:W-:Y:S01]  /*1870*/  SYNCS.ARRIVE.TRANS64.A1T0 RZ, [R0+URZ+0xc0], RZ ;  /* 0x0000c0ff00ff79a7 */ /* 0x0007e200081000ff */
[----:B------:R-:W-:-:S05]  /*1880*/  VIADD R9, R9, 0x1 ;  /* 0x0000000109097836 */ /* 0x000fca0000000000 */
[----:B------:R-:W-:-:S04]  /*1890*/  ISETP.NE.AND P0, PT, R9, 0x2, PT ;  /* 0x000000020900780c */ /* 0x000fc80003f05270 */
[----:B--2---:R-:W-:Y:S02]  /*18a0*/  SEL R3, RZ, 0x1, P0 ;  /* 0x00000001ff037807 */ /* 0x004fe40000000000 */
[----:B------:R-:W-:Y:S02]  /*18b0*/  SEL R9, R9, RZ, P0 ;  /* 0x000000ff09097207 */ /* 0x000fe40000000000 */
[----:B------:R-:W-:-:S07]  /*18c0*/  LOP3.LUT R8, R8, R3, RZ, 0x3c, !PT ;  /* 0x0000000308087212 */ /* 0x000fce00078e3cff */
.L_x_23:
[----:B------:R-:W-:Y:S01]  /*18d0*/  ULEA UR4, UR5, UR7, 0x3 ;  /* 0x0000000705047291 */ /* 0x000fe2000f8e18ff */
[----:B---3--:R-:W-:Y:S01]  /*18e0*/  SHF.L.U32 R0, R12, 0x1f, RZ ;  /* 0x0000001f0c007819 */ /* 0x008fe200000006ff */
[----:B------:R-:W-:Y:S02]  /*18f0*/  UISETP.GE.U32.AND UP0, UPT, UR46, 0xff, UPT ;  /* 0x000000ff2e00788c */ /* 0x000fe4000bf06070 */
[----:B------:R-:W-:Y:S02]  /*1900*/  USHF.L.U32 UR11, UR20, 0x8, URZ ;  /* 0x00000008140b7899 */ /* 0x000fe400080006ff */
[----:B------:R-:W-:Y:S01]  /*1910*/  ULEA UR35, UR16, UR45, 0x7 ;  /* 0x0000002d10237291 */ /* 0x000fe2000f8e38ff */
[----:B------:R-:W-:Y:S02]  /*1920*/  UMOV UR13, URZ ;  /* 0x000000ff000d7c82 */ /* 0x000fe40008000000 */
[----:B------:R2:W3:Y:S02]  /*1930*/  SYNCS.PHASECHK.TRANS64.TRYWAIT P0, [UR4+0x18], R0 ;  /* 0x00001800ff0075a7 */ /* 0x0004e40008001104 */
[----:B------:R-:W-:Y:S07]  /*1940*/  BRA.U !UP0, `(.L_x_25) ;  /* 0x0000000108bc7547 */ /* 0x000fee000b800000 */
[----:B------:R-:W-:Y:S01]  /*1950*/  UMOV UR6, URZ ;  /* 0x000000ff00067c82 */ /* 0x000fe20008000000 */
[----:B------:R-:W-:-:S05]  /*1960*/  UMOV UR4, UR5 ;  /* 0x0000000500047c82 */ /* 0x000fca0008000000 */
.L_x_31:
[----:B------:R-:W-:Y:S01]  /*1970*/  ULEA UR33, UR4, UR7, 0x3 ;  /* 0x0000000704217291 */ /* 0x000fe2000f8e18ff */
[----:B---3--:R-:W-:Y:S01]  /*1980*/  @!P3 MOV R2, 0xc000 ;  /* 0x0000c0000002b802 */ /* 0x008fe20000000f00 */
[----:B-1-3--:R-:W-:Y:S10]  /*1990*/  @P0 BRA `(.L_x_26) ;  /* 0x00000000000c0947 */ /* 0x00aff40003800000 */
[----:B------:R-:W-:-:S04]  /*19a0*/  SHF.L.U32 R3, R12, 0x1f, RZ ;  /* 0x0000001f0c037819 */ /* 0x000fc800000006ff */
[----:B------:R-:W3:Y:S02]  /*19b0*/  SYNCS.PHASECHK.TRANS64.TRYWAIT P0, [UR33+0x18], R3 ;  /* 0x00001803ff0075a7 */ /* 0x000ee40008001121 */
[----:B---3--:R-:W-:Y:S05]  /*19c0*/  @!P0 BRA `(.L_x_27) ;  /* 0x0000009c002c8947 */ /* 0x008fea0003800000 */
.L_x_26:
[----:B------:R3:W-:Y:S01]  /*19d0*/  @!P3 SYNCS.ARRIVE.TRANS64 RZ, [UR33], R2 ;  /* 0x00000002ffffb9a7 */ /* 0x0007e20008000021 */
[----:B------:R-:W-:-:S04]  /*19e0*/  ULOP3.LUT UR5, UR24, 0x2, URZ, 0xfc, !UPT ;  /* 0x0000000218057892 */ /* 0x000fc8000f8efcff */
[----:B------:R-:W-:-:S09]  /*19f0*/  UISETP.NE.AND UP0, UPT, UR5, 0x2, UPT ;  /* 0x000000020500788c */ /* 0x000fd2000bf05270 */
[----:B------:R-:W-:Y:S05]  /*1a00*/  BRA.U UP0, `(.L_x_28) ;  /* 0x0000000100047547 */ /* 0x000fea000b800000 */
[----:B-1----:R-:W-:Y:S05]  /*1a10*/  BPT.TRAP 0x1 ;  /* 0x000000040000795c */ /* 0x002fea0000300000 */
.L_x_28:
[----:B------:R-:W-:Y:S04]  /*1a20*/  BSSY.RECONVERGENT B0, `(.L_x_29) ;  /* 0x0000003000007945 */ /* 0x000fe80003800200 */
[----:B------:R-:W-:Y:S05]  /*1a30*/  @P2 BRA `(.L_x_30) ;  /* 0x0000000000042947 */ /* 0x000fea0003800000 */
[----:B-1----:R-:W-:Y:S05]  /*1a40*/  BPT.TRAP 0x1 ;  /* 0x000000040000795c */ /* 0x002fea0000300000 */
.L_x_30:
[----:B-1----:R-:W-:Y:S05]  /*1a50*/  BSYNC.RECONVERGENT B0 ;  /* 0x0000000000007941 */ /* 0x002fea0003800200 */
.L_x_29:
[----:B------:R-:W-:Y:S02]  /*1a60*/  UIADD3 UR5, UPT, UPT, UR4, 0x1, URZ ;  /* 0x0000000104057890 */ /* 0x000fe4000fffe0ff */
[----:B------:R-:W-:Y:S02]  /*1a70*/  ULEA UR32, UR4, UR28, 0xe ;  /* 0x0000001c04207291 */ /* 0x000fe4000f8e70ff */
[----:B------:R-:W-:Y:S02]  /*1a80*/  UISETP.NE.AND UP0, UPT, UR5, 0x3, UPT ;  /* 0x000000030500788c */ /* 0x000fe4000bf05270 */
[----:B------:R-:W-:Y:S02]  /*1a90*/  UIADD3 UR16, UP1, UPT, UR26, 0x80, URZ ;  /* 0x000000801a107890 */ /* 0x000fe4000ff3e0ff */
[----:B------:R-:W-:Y:S02]  /*1aa0*/  USEL UR9, URZ, 0x1, UP0 ;  /* 0x00000001ff097887 */ /* 0x000fe40008000000 */
[----:B------:R-:W-:-:S02]  /*1ab0*/  USEL UR5, UR5, URZ, UP0 ;  /* 0x000000ff05057287 */ /* 0x000fc40008000000 */
[----:B------:R-:W-:Y:S02]  /*1ac0*/  UIADD3 UR14, UP0, UPT, UR26, 0x180, URZ ;  /* 0x000001801a0e7890 */ /* 0x000fe4000ff1e0ff */
[----:B------:R-:W-:Y:S01]  /*1ad0*/  ULEA UR8, UR5, UR7, 0x3 ;  /* 0x0000000705087291 */ /* 0x000fe2000f8e18ff */
[----:B------:R-:W-:Y:S01]  /*1ae0*/  LOP3.LUT R12, R12, UR9, RZ, 0x3c, !PT ;  /* 0x000000090c0c7c12 */ /* 0x000fe2000f8e3cff */
[----:B------:R-:W-:Y:S02]  /*1af0*/  USHF.L.U32 UR34, UR6, 0x7, URZ ;  /* 0x0000000706227899 */ /* 0x000fe400080006ff */
[----:B------:R-:W-:Y:S01]  /*1b00*/  UIADD3.X UR17, UPT, UPT, URZ, UR27, URZ, UP1, !UPT ;  /* 0x0000001bff117290 */ /* 0x000fe20008ffe4ff */
[----:B--2---:R-:W-:Y:S01]  /*1b10*/  SHF.L.U32 R0, R12, 0x1f, RZ ;  /* 0x0000001f0c007819 */ /* 0x004fe200000006ff */
[----:B------:R-:W-:Y:S02]  /*1b20*/  UIADD3 UR32, UPT, UPT, UR7, 0xc400, UR32 ;  /* 0x0000c40007207890 */ /* 0x000fe4000fffe020 */
[----:B------:R-:W-:Y:S01]  /*1b30*/  UIADD3.X UR15, UPT, UPT, URZ, UR27, URZ, UP0, !UPT ;  /* 0x0000001bff0f7290 */ /* 0x000fe200087fe4ff */
[----:B------:R4:W1:Y:S01]  /*1b40*/  SYNCS.PHASECHK.TRANS64.TRYWAIT P0, [UR8+0x18], R0 ;  /* 0x00001800ff0075a7 */ /* 0x0008620008001108 */
[----:B------:R-:W-:Y:S01]  /*1b50*/  ULEA UR8, UR4, UR7, 0xf ;  /* 0x0000000704087291 */ /* 0x000fe2000f8e78ff */
[----:B------:R-:W-:Y:S01]  /*1b60*/  UMOV UR13, 0x30000 ;  /* 0x00030000000d7882 */ /* 0x000fe20000000000 */
[----:B------:R-:W-:-:S02]  /*1b70*/  UMOV UR18, 0x0 ;  /* 0x0000000000127882 */ /* 0x000fc40000000000 */
[----:B------:R-:W-:Y:S01]  /*1b80*/  UIADD3 UR8, UPT, UPT, UR8, 0x18400, URZ ;  /* 0x0001840008087890 */ /* 0x000fe2000fffe0ff */
[----:B------:R-:W-:Y:S01]  /*1b90*/  UMOV UR19, 0x10000000 ;  /* 0x1000000000137882 */ /* 0x000fe20000000000 */
[----:B------:R-:W-:Y:S01]  /*1ba0*/  UMOV UR12, UR36 ;  /* 0x00000024000c7c82 */ /* 0x000fe20008000000 */
[----:B------:R-:W-:Y:S01]  /*1bb0*/  UMOV UR9, UR33 ;  /* 0x0000002100097c82 */ /* 0x000fe20008000000 */
[----:B------:R-:W-:Y:S01]  /*1bc0*/  UMOV UR10, UR34 ;  /* 0x00000022000a7c82 */ /* 0x000fe20008000000 */
[----:B------:R2:W-:Y:S01]  /*1bd0*/  UTMALDG.3D.MULTICAST [UR32], [UR16], UR13, desc[UR18] ;  /* 0x00001220100073b4 */ /* 0x0005e2000801180d */
[----:B------:R-:W-:Y:S01]  /*1be0*/  UIADD3 UR6, UPT, UPT, UR6, 0x1, URZ ;  /* 0x0000000106067890 */ /* 0x000fe2000fffe0ff */
[----:B------:R-:W-:-:S03]  /*1bf0*/  UMOV UR4, UR5 ;  /* 0x0000000500047c82 */ /* 0x000fc60008000000 */
[----:B------:R-:W-:Y:S01]  /*1c00*/  UISETP.NE.AND UP0, UPT, UR6, UR21, UPT ;  /* 0x000000150600728c */ /* 0x000fe2000bf05270 */
[----:B------:R4:W-:Y:S01]  /*1c10*/  UTMALDG.3D [UR8], [UR14], desc[UR18] ;  /* 0x000012080e0075b4 */ /* 0x0009e20008011000 */
[----:B--2---:R-:W-:-:S07]  /*1c20*/  UMOV UR13, UR21 ;  /* 0x00000015000d7c82 */ /* 0x004fce0008000000 */
[----:B----4-:R-:W-:Y:S05]  /*1c30*/  BRA.U UP0, `(.L_x_31) ;  /* 0xfffffffd004c7547 */ /* 0x010fea000b83ffff */
.L_x_25:
[----:B------:R-:W-:Y:S01]  /*1c40*/  ULEA UR4, UR5, UR7, 0x3 ;  /* 0x0000000705047291 */ /* 0x000fe2000f8e18ff */
[----:B--2---:R-:W-:Y:S01]  /*1c50*/  SHF.L.U32 R0, R12, 0x1f, RZ ;  /* 0x0000001f0c007819 */ /* 0x004fe200000006ff */
[----:B------:R-:W-:Y:S01]  /*1c60*/  @!P1 SYNCS.ARRIVE.TRANS64.A1T0 RZ, [UR7+0x78], RZ ;  /* 0x000078ffffff99a7 */ /* 0x000fe20008100007 */
[----:B------:R-:W-:-:S06]  /*1c70*/  UISETP.GT.AND UP0, UPT, UR43, UR41, UPT ;  /* 0x000000292b00728c */ /* 0x000fcc000bf04270 */
[----:B-1-3--:R1:W2:Y:S03]  /*1c80*/  SYNCS.PHASECHK.TRANS64.TRYWAIT P0, [UR4+0x18], R0 ;  /* 0x00001800ff0075a7 */ /* 0x00a2a60008001104 */
[----:B------:R-:W-:Y:S05]  /*1c90*/  BRA.U !UP0, `(.L_x_32) ;  /* 0x0000000108bc7547 */ /* 0x000fea000b800000 */
[----:B------:R-:W-:Y:S01]  /*1ca0*/  UIADD3 UR25, UPT, UPT, UR44, UR13, URZ ;  /* 0x0000000d2c197290 */ /* 0x000fe2000fffe0ff */
[----:B------:R-:W-:-:S11]  /*1cb0*/  UMOV UR4, UR5 ;  /* 0x0000000500047c82 */ /* 0x000fd60008000000 */
.L_x_38:
[----:B------:R-:W-:Y:S01]  /*1cc0*/  ULEA UR17, UR4, UR7, 0x3 ;  /* 0x0000000704117291 */ /* 0x000fe2000f8e18ff */
[----:B--2---:R-:W-:Y:S01]  /*1cd0*/  @!P3 MOV R2, 0xc000 ;  /* 0x0000c0000002b802 */ /* 0x004fe20000000f00 */
[----:B--2-4-:R-:W-:Y:S10]  /*1ce0*/  @P0 BRA `(.L_x_33) ;  /* 0x00000000000c0947 */ /* 0x014ff40003800000 */
[----:B------:R-:W-:-:S04]  /*1cf0*/  SHF.L.U32 R3, R12, 0x1f, RZ ;  /* 0x0000001f0c037819 */ /* 0x000fc800000006ff */
[----:B------:R-:W2:Y:S02]  /*1d00*/  SYNCS.PHASECHK.TRANS64.TRYWAIT P0, [UR17+0x18], R3 ;  /* 0x00001803ff0075a7 */ /* 0x000ea40008001111 */
[----:B--2---:R-:W-:Y:S05]  /*1d10*/  @!P0 BRA `(.L_x_34) ;  /* 0x0000009800708947 */ /* 0x004fea0003800000 */
.L_x_33:
[----:B------:R2:W-:Y:S01]  /*1d20*/  @!P3 SYNCS.ARRIVE.TRANS64 RZ, [UR17], R2 ;  /* 0x00000002ffffb9a7 */ /* 0x0005e20008000011 */
[----:B------:R-:W-:-:S04]  /*1d30*/  ULOP3.LUT UR5, UR24, 0x2, URZ, 0xfc, !UPT ;  /* 0x0000000218057892 */ /* 0x000fc8000f8efcff */
[----:B------:R-:W-:-:S09]  /*1d40*/  UISETP.NE.AND UP0, UPT, UR5, 0x2, UPT ;  /* 0x000000020500788c */ /* 0x000fd2000bf05270 */
[----:B------:R-:W-:Y:S05]  /*1d50*/  BRA.U UP0, `(.L_x_35) ;  /* 0x0000000100047547 */ /* 0x000fea000b800000 */
[----:B------:R-:W-:Y:S05]  /*1d60*/  BPT.TRAP 0x1 ;  /* 0x000000040000795c */ /* 0x000fea0000300000 */
.L_x_35:
[----:B------:R-:W-:Y:S04]  /*1d70*/  BSSY.RECONVERGENT B0, `(.L_x_36) ;  /* 0x0000003000007945 */ /* 0x000fe80003800200 */
[----:B------:R-:W-:Y:S05]  /*1d80*/  @P2 BRA `(.L_x_37) ;  /* 0x0000000000042947 */ /* 0x000fea0003800000 */
[----:B------:R-:W-:Y:S05]  /*1d90*/  BPT.TRAP 0x1 ;  /* 0x000000040000795c */ /* 0x000fea0000300000 */
.L_x_37:
[----:B------:R-:W-:Y:S05]  /*1da0*/  BSYNC.RECONVERGENT B0 ;  /* 0x0000000000007941 */ /* 0x000fea0003800200 */
.L_x_36:
[----:B------:R-:W-:Y:S02]  /*1db0*/  UIADD3 UR5, UPT, UPT, UR4, 0x1, URZ ;  /* 0x0000000104057890 */ /* 0x000fe4000fffe0ff */
[----:B------:R-:W-:Y:S02]  /*1dc0*/  UIADD3 UR14, UP1, UPT, UR26, 0x80, URZ ;  /* 0x000000801a0e7890 */ /* 0x000fe4000ff3e0ff */
[----:B------:R-:W-:Y:S02]  /*1dd0*/  UISETP.NE.AND UP0, UPT, UR5, 0x3, UPT ;  /* 0x000000030500788c */ /* 0x000fe4000bf05270 */
[----:B------:R-:W-:Y:S02]  /*1de0*/  USHF.L.U32 UR18, UR13, 0x7, URZ ;  /* 0x000000070d127899 */ /* 0x000fe400080006ff */
[----:B------:R-:W-:Y:S02]  /*1df0*/  USEL UR8, URZ, 0x1, UP0 ;  /* 0x00000001ff087887 */ /* 0x000fe40008000000 */
[----:B------:R-:W-:-:S02]  /*1e00*/  USEL UR5, UR5, URZ, UP0 ;  /* 0x000000ff05057287 */ /* 0x000fc40008000000 */
[----:B------:R-:W-:Y:S02]  /*1e10*/  UIADD3 UR22, UP0, UPT, UR26, 0x180, URZ ;  /* 0x000001801a167890 */ /* 0x000fe4000ff1e0ff */
[----:B------:R-:W-:Y:S01]  /*1e20*/  LOP3.LUT R12, R12, UR8, RZ, 0x3c, !PT ;  /* 0x000000080c0c7c12 */ /* 0x000fe2000f8e3cff */
[----:B------:R-:W-:Y:S02]  /*1e30*/  ULEA UR6, UR5, UR7, 0x3 ;  /* 0x0000000705067291 */ /* 0x000fe4000f8e18ff */
[----:B------:R-:W-:Y:S01]  /*1e40*/  ULEA UR8, UR4, UR7, 0xf ;  /* 0x0000000704087291 */ /* 0x000fe2000f8e78ff */
[----:B-1----:R-:W-:Y:S01]  /*1e50*/  SHF.L.U32 R0, R12, 0x1f, RZ ;  /* 0x0000001f0c007819 */ /* 0x002fe200000006ff */
[----:B------:R-:W-:Y:S02]  /*1e60*/  ULEA UR16, UR4, UR29, 0xe ;  /* 0x0000001d04107291 */ /* 0x000fe4000f8e70ff */
[----:B------:R-:W-:Y:S02]  /*1e70*/  UIADD3.X UR15, UPT, UPT, URZ, UR27, URZ, UP1, !UPT ;  /* 0x0000001bff0f7290 */ /* 0x000fe40008ffe4ff */
[----:B------:R-:W-:Y:S01]  /*1e80*/  UIADD3 UR8, UPT, UPT, UR8, 0x18400, URZ ;  /* 0x0001840008087890 */ /* 0x000fe2000fffe0ff */
[----:B------:R3:W4:Y:S01]  /*1e90*/  SYNCS.PHASECHK.TRANS64.TRYWAIT P0, [UR6+0x18], R0 ;  /* 0x00001800ff0075a7 */ /* 0x0007220008001106 */
[----:B------:R-:W-:Y:S01]  /*1ea0*/  UIADD3.X UR23, UPT, UPT, URZ, UR27, URZ, UP0, !UPT ;  /* 0x0000001bff177290 */ /* 0x000fe200087fe4ff */
[----:B------:R-:W-:Y:S01]  /*1eb0*/  UMOV UR6, 0x30000 ;  /* 0x0003000000067882 */ /* 0x000fe20000000000 */
[----:B------:R-:W-:Y:S01]  /*1ec0*/  UMOV UR30, 0x0 ;  /* 0x00000000001e7882 */ /* 0x000fe20000000000 */
[----:B------:R-:W-:Y:S01]  /*1ed0*/  UMOV UR31, 0x10000000 ;  /* 0x10000000001f7882 */ /* 0x000fe20000000000 */
[----:B------:R-:W-:Y:S01]  /*1ee0*/  UMOV UR19, UR35 ;  /* 0x0000002300137c82 */ /* 0x000fe20008000000 */
[----:B------:R-:W-:Y:S01]  /*1ef0*/  UMOV UR20, UR36 ;  /* 0x0000002400147c82 */ /* 0x000fe20008000000 */
[----:B------:R-:W-:Y:S01]  /*1f00*/  UMOV UR12, UR36 ;  /* 0x00000024000c7c82 */ /* 0x000fe20008000000 */
[----:B------:R-:W-:Y:S01]  /*1f10*/  UMOV UR9, UR17 ;  /* 0x0000001100097c82 */ /* 0x000fe20008000000 */
[----:B------:R-:W-:Y:S01]  /*1f20*/  UMOV UR10, UR18 ;  /* 0x00000012000a7c82 */ /* 0x000fe20008000000 */
[----:B------:R3:W-:Y:S01]  /*1f30*/  UTMALDG.3D.MULTICAST [UR16], [UR14], UR6, desc[UR30] ;  /* 0x00001e100e0073b4 */ /* 0x0007e20008011806 */
[----:B------:R-:W-:Y:S01]  /*1f40*/  UIADD3 UR13, UPT, UPT, UR13, 0x1, URZ ;  /* 0x000000010d0d7890 */ /* 0x000fe2000fffe0ff */
[----:B------:R-:W-:-:S03]  /*1f50*/  UMOV UR4, UR5 ;  /* 0x0000000500047c82 */ /* 0x000fc60008000000 */
[----:B------:R-:W-:Y:S01]  /*1f60*/  UISETP.NE.AND UP0, UPT, UR13, UR25, UPT ;  /* 0x000000190d00728c */ /* 0x000fe2000bf05270 */
[----:B------:R3:W-:Y:S08]  /*1f70*/  UTMALDG.3D [UR8], [UR22], desc[UR30] ;  /* 0x00001e08160075b4 */ /* 0x0007f00008011000 */
[----:B---3--:R-:W-:Y:S05]  /*1f80*/  BRA.U UP0, `(.L_x_38) ;  /* 0xfffffffd004c7547 */ /* 0x008fea000b83ffff */
.L_x_32:
[C---:B------:R-:W-:Y:S01]  /*1f90*/  LEA R3, R11.reuse, UR7, 0x3 ;  /* 0x000000070b037c11 */ /* 0x040fe2000f8e18ff */
[----:B------:R-:W-:Y:S01]  /*1fa0*/  NOP ;  /* 0x0000000000007918 */ /* 0x000fe20000000000 */
[----:B-1----:R-:W-:Y:S02]  /*1fb0*/  SHF.L.U32 R0, R10, 0x1f, RZ ;  /* 0x0000001f0a007819 */ /* 0x002fe400000006ff */
[----:B------:R-:W-:Y:S02]  /*1fc0*/  LEA R5, R11, UR7, 0x4 ;  /* 0x000000070b057c11 */ /* 0x000fe4000f8e20ff */
[----:B--2-4-:R-:W1:Y:S02]  /*1fd0*/  SYNCS.PHASECHK.TRANS64.TRYWAIT P0, [R3+URZ+0x80], R0 ;  /* 0x00008000030075a7 */ /* 0x014e6400080011ff */
[----:B-1----:R-:W-:Y:S05]  /*1fe0*/  @!P0 BRA `(.L_x_39) ;  /* 0x0000009400d48947 */ /* 0x002fea0003800000 */
.L_x_135:
[----:B------:R-:W2:Y:S01]  /*1ff0*/  LDS.128 R4, [R5+0xf0] ;  /* 0x0000f00005047984 */ /* 0x000ea20000000c00 */
[----:B------:R-:W-:Y:S01]  /*2000*/  UISETP.GE.AND UP0, UPT, UR42, 0x1, UPT ;  /* 0x000000012a00788c */ /* 0x000fe2000bf06270 */
[----:B------:R-:W-:Y:S01]  /*2010*/  @!PT LDS RZ, [RZ] ;  /* 0x00000000fffff984 */ /* 0x000fe20000000800 */
[----:B------:R-:W-:Y:S01]  /*2020*/  @!PT LDS RZ, [RZ] ;  /* 0x00000000fffff984 */ /* 0x000fe20000000800 */
[----:B------:R-:W-:Y:S01]  /*2030*/  @!PT LDS RZ, [RZ] ;  /* 0x00000000fffff984 */ /* 0x000fe20000000800 */
[----:B------:R-:W-:Y:S01]  /*2040*/  @!PT LDS RZ, [RZ] ;  /* 0x00000000fffff984 */ /* 0x000fe20000000800 */
[----:B------:R3:W-:Y:S06]  /*2050*/  MEMBAR.ALL.CTA ;  /* 0x0000000000007992 */ /* 0x0007ec0000008000 */
[----:B---3--:R-:W3:Y:S01]  /*2060*/  FENCE.VIEW.ASYNC.S ;  /* 0x00000000000073c6 */ /* 0x008ee20000000000 */
[----:B--2---:R-:W-:-:S13]  /*2070*/  LOP3.LUT P0, RZ, R6, 0x1, RZ, 0xc0, !PT ;  /* 0x0000000106ff7812 */ /* 0x004fda000780c0ff */
[----:B---3--:R-:W-:Y:S01]  /*2080*/  VOTEU.ANY UP1, P0 ;  /* 0x0000000000ff7886 */ /* 0x008fe20000020100 */
[----:B------:R-:W-:-:S13]  /*2090*/  PLOP3.LUT P0, PT, PT, PT, UP1, 0x80, 0x8 ;  /* 0x000000000008781c */ /* 0x000fda0003f0f018 */
[----:B-1----:R-:W-:Y:S02]  /*20a0*/  @P0 LOP3.LUT R0, R5, 0xffff, RZ, 0xc0, !PT ;  /* 0x0000ffff05000812 */ /* 0x002fe400078ec0ff */
[----:B------:R-:W-:Y:S02]  /*20b0*/  @P0 MOV R2, R4 ;  /* 0x0000000400020202 */ /* 0x000fe40000000f00 */
[----:B------:R-:W-:Y:S01]  /*20c0*/  @P0 R2UR UR6, R0 ;  /* 0x00000000000602ca */ /* 0x000fe200000e0000 */
[----:B------:R-:W-:Y:S01]  /*20d0*/  VIADD R0, R3, 0x90 ;  /* 0x0000009003007836 */ /* 0x000fe20000000000 */
[----:B------:R-:W-:Y:S02]  /*20e0*/  @P0 SHF.R.U32.HI R4, RZ, 0x10, R5 ;  /* 0x00000010ff040819 */ /* 0x000fe40000011605 */
[----:B------:R-:W-:Y:S02]  /*20f0*/  @P0 R2UR UR8, R2 ;  /* 0x00000000020802ca */ /* 0x000fe400000e0000 */
[----:B------:R-:W-:-:S02]  /*2100*/  PRMT R0, RZ, 0x654, R0 ;  /* 0x00000654ff007816 */ /* 0x000fc40000000000 */
[----:B------:R-:W-:Y:S02]  /*2110*/  @P0 R2UR UR4, R4 ;  /* 0x00000000040402ca */ /* 0x000fe400000e0000 */
[----:B------:R1:W-:Y:S03]  /*2120*/  SYNCS.ARRIVE.TRANS64.RED.A1T0 RZ, [R0+URZ], RZ ;  /* 0x000000ff00ff79a7 */ /* 0x0003e600081004ff */
[----:B------:R-:W-:-:S04]  /*2130*/  @UP1 UMOV UR37, UR6 ;  /* 0x0000000600251c82 */ /* 0x000fc80008000000 */
[----:B------:R-:W-:-:S04]  /*2140*/  @UP1 UMOV UR38, UR8 ;  /* 0x0000000800261c82 */ /* 0x000fc80008000000 */
[----:B------:R-:W-:Y:S01]  /*2150*/  @UP1 UMOV UR36, UR4 ;  /* 0x0000000400241c82 */ /* 0x000fe20008000000 */
[----:B------:R-:W-:Y:S05]  /*2160*/  BRA.U !UP0, `(.L_x_40) ;  /* 0x0000000108d47547 */ /* 0x000fea000b800000 */
[----:B------:R-:W2:Y:S01]  /*2170*/  LDCU.128 UR12, c[0x0][0xb10] ;  /* 0x00016200ff0c77ac */ /* 0x000ea20008000c00 */
[----:B------:R-:W3:Y:S01]  /*2180*/  LDCU UR25, c[0x0][0xb20] ;  /* 0x00016400ff1977ac */ /* 0x000ee20008000800 */
[----:B------:R-:W4:Y:S01]  /*2190*/  LDCU UR20, c[0x0][0xb0c] ;  /* 0x00016180ff1477ac */ /* 0x000f220008000800 */
[----:B------:R-:W1:Y:S01]  /*21a0*/  LDCU.64 UR10, c[0x0][0xb28] ;  /* 0x00016500ff0a77ac */ /* 0x000e620008000a00 */
[----:B------:R-:W-:Y:S02]  /*21b0*/  UISETP.NE.AND UP3, UPT, UR42, 0x1, UPT ;  /* 0x000000012a00788c */ /* 0x000fe4000bf65270 */
[----:B--2---:R-:W-:Y:S02]  /*21c0*/  UIMAD.WIDE.U32 UR16, UR39, UR15, URZ ;  /* 0x0000000f271072a5 */ /* 0x004fe4000f8e00ff */
[----:B------:R-:W-:Y:S02]  /*21d0*/  UIMAD.WIDE.U32 UR8, UR40, UR12, URZ ;  /* 0x0000000c280872a5 */ /* 0x000fe4000f8e00ff */
[----:B------:R-:W-:-:S02]  /*21e0*/  UISETP.NE.AND UP0, UPT, UR14, 0x1, UPT ;  /* 0x000000010e00788c */ /* 0x000fc4000bf05270 */
[----:B------:R-:W-:Y:S01]  /*21f0*/  UIMAD.WIDE.U32 UR22, UR37, UR15, URZ ;  /* 0x0000000f251672a5 */ /* 0x000fe2000f8e00ff */
[----:B------:R-:W-:Y:S02]  /*2200*/  UMOV UR16, UR17 ;  /* 0x0000001100107c82 */ /* 0x000fe40008000000 */
[----:B------:R-:W-:Y:S01]  /*2210*/  UMOV UR8, UR9 ;  /* 0x0000000900087c82 */ /* 0x000fe20008000000 */
[----:B---3--:R-:W-:Y:S02]  /*2220*/  USHF.R.U32.HI UR16, URZ, UR25, UR16 ;  /* 0x00000019ff107299 */ /* 0x008fe40008011610 */
[----:B----4-:R-:W-:Y:S02]  /*2230*/  UISETP.NE.AND UP2, UPT, UR20, 0x1, UPT ;  /* 0x000000011400788c */ /* 0x010fe4000bf45270 */
[----:B------:R-:W-:Y:S02]  /*2240*/  USHF.R.U32.HI UR8, URZ, UR13, UR8 ;  /* 0x0000000dff087299 */ /* 0x000fe40008011608 */
[----:B------:R-:W-:-:S02]  /*2250*/  USEL UR6, UR39, UR16, !UP0 ;  /* 0x0000001027067287 */ /* 0x000fc4000c000000 */
[----:B------:R-:W-:Y:S02]  /*2260*/  USEL UR8, UR40, UR8, !UP2 ;  /* 0x0000000828087287 */ /* 0x000fe4000d000000 */
[----:B-1----:R-:W-:Y:S01]  /*2270*/  UIMAD.WIDE.U32 UR16, UR6, UR10, URZ ;  /* 0x0000000a061072a5 */ /* 0x002fe2000f8e00ff */
[----:B------:R-:W-:Y:S01]  /*2280*/  UMOV UR4, UR23 ;  /* 0x0000001700047c82 */ /* 0x000fe20008000000 */
[----:B------:R-:W-:Y:S02]  /*2290*/  UIMAD.WIDE.U32 UR18, UR38, UR12, URZ ;  /* 0x0000000c261272a5 */ /* 0x000fe4000f8e00ff */
[----:B------:R-:W-:-:S03]  /*22a0*/  UIMAD.WIDE.U32 UR22, UR8, UR10, URZ ;  /* 0x0000000a081672a5 */ /* 0x000fc6000f8e00ff */
[----:B------:R-:W-:Y:S01]  /*22b0*/  UMOV UR16, UR17 ;  /* 0x0000001100107c82 */ /* 0x000fe20008000000 */
[----:B------:R-:W-:Y:S02]  /*22c0*/  USHF.R.U32.HI UR4, URZ, UR25, UR4 ;  /* 0x00000019ff047299 */ /* 0x000fe40008011604 */
[----:B------:R-:W-:Y:S01]  /*22d0*/  @UP3 USHF.R.U32.HI UR6, URZ, UR11, UR16 ;  /* 0x0000000bff063299 */ /* 0x000fe20008011610 */
[----:B------:R-:W-:Y:S01]  /*22e0*/  UMOV UR18, UR19 ;  /* 0x0000001300127c82 */ /* 0x000fe20008000000 */
[----:B------:R-:W-:Y:S01]  /*22f0*/  UMOV UR22, UR23 ;  /* 0x0000001700167c82 */ /* 0x000fe20008000000 */
[----:B------:R-:W-:Y:S02]  /*2300*/  USHF.R.U32.HI UR13, URZ, UR13, UR18 ;  /* 0x0000000dff0d7299 */ /* 0x000fe40008011612 */
[----:B------:R-:W-:Y:S02]  /*2310*/  USEL UR4, UR37, UR4, !UP0 ;  /* 0x0000000425047287 */ /* 0x000fe4000c000000 */
[----:B------:R-:W-:-:S02]  /*2320*/  @UP3 USHF.R.U32.HI UR8, URZ, UR11, UR22 ;  /* 0x0000000bff083299 */ /* 0x000fc40008011616 */
[----:B------:R-:W-:Y:S02]  /*2330*/  UIMAD UR9, UR42, UR6, URZ ;  /* 0x000000062a0972a4 */ /* 0x000fe4000f8e02ff */
[----:B------:R-:W-:Y:S02]  /*2340*/  USEL UR6, UR38, UR13, !UP2 ;  /* 0x0000000d26067287 */ /* 0x000fe4000d000000 */
[----:B------:R-:W-:Y:S02]  /*2350*/  UIMAD UR12, UR42, UR8, URZ ;  /* 0x000000082a0c72a4 */ /* 0x000fe4000f8e02ff */
[----:B------:R-:W-:Y:S02]  /*2360*/  UISETP.GE.AND UP0, UPT, UR4, UR9, UPT ;  /* 0x000000090400728c */ /* 0x000fe4000bf06270 */
[----:B------:R-:W-:Y:S02]  /*2370*/  UIMAD.WIDE.U32 UR16, UR4, UR10, URZ ;  /* 0x0000000a041072a5 */ /* 0x000fe4000f8e00ff */
[----:B------:R-:W-:-:S02]  /*2380*/  UISETP.GE.OR UP0, UPT, UR6, UR12, UP0 ;  /* 0x0000000c0600728c */ /* 0x000fc40008706670 */
        /* <DEDUP_REMOVED lines=19> */
.L_x_40:
[----:B------:R-:W2:Y:S02]  /*24c0*/  LDCU UR4, c[0x0][0xb30] ;  /* 0x00016600ff0477ac */ /* 0x000ea40008000800 */
[----:B--2---:R-:W-:-:S09]  /*24d0*/  UISETP.NE.AND UP0, UPT, UR4, 0x1, UPT ;  /* 0x000000010400788c */ /* 0x004fd2000bf05270 */
[----:B------:R-:W-:Y:S05]  /*24e0*/  BRA.U UP0, `(.L_x_41) ;  /* 0x0000000100447547 */ /* 0x000fea000b800000 */
[----:B------:R-:W2:Y:S01]  /*24f0*/  LDCU.128 UR12, c[0x0][0xb10] ;  /* 0x00016200ff0c77ac */ /* 0x000ea20008000c00 */
[----:B------:R-:W3:Y:S01]  /*2500*/  LDCU UR16, c[0x0][0xb0c] ;  /* 0x00016180ff1077ac */ /* 0x000ee20008000800 */
[----:B------:R-:W4:Y:S01]  /*2510*/  LDCU UR17, c[0x0][0xb20] ;  /* 0x00016400ff1177ac */ /* 0x000f220008000800 */
[----:B--2---:R-:W-:Y:S02]  /*2520*/  UIMAD.WIDE.U32 UR10, UR38, UR12, URZ ;  /* 0x0000000c260a72a5 */ /* 0x004fe4000f8e00ff */
[----:B------:R-:W-:Y:S02]  /*2530*/  UIMAD.WIDE.U32 UR8, UR37, UR15, URZ ;  /* 0x0000000f250872a5 */ /* 0x000fe4000f8e00ff */
[----:B---3--:R-:W-:Y:S02]  /*2540*/  UISETP.NE.AND UP2, UPT, UR16, 0x1, UPT ;  /* 0x000000011000788c */ /* 0x008fe4000bf45270 */
[----:B------:R-:W-:Y:S01]  /*2550*/  UISETP.NE.AND UP0, UPT, UR14, 0x1, UPT ;  /* 0x000000010e00788c */ /* 0x000fe2000bf05270 */
[----:B------:R-:W-:-:S02]  /*2560*/  UMOV UR6, UR11 ;  /* 0x0000000b00067c82 */ /* 0x000fc40008000000 */
[----:B------:R-:W-:Y:S01]  /*2570*/  UMOV UR4, UR9 ;  /* 0x0000000900047c82 */ /* 0x000fe20008000000 */
[----:B------:R-:W-:Y:S02]  /*2580*/  USHF.R.U32.HI UR6, URZ, UR13, UR6 ;  /* 0x0000000dff067299 */ /* 0x000fe40008011606 */
[----:B----4-:R-:W-:Y:S02]  /*2590*/  USHF.R.U32.HI UR4, URZ, UR17, UR4 ;  /* 0x00000011ff047299 */ /* 0x010fe40008011604 */
[----:B------:R-:W-:Y:S02]  /*25a0*/  USEL UR6, UR38, UR6, !UP2 ;  /* 0x0000000626067287 */ /* 0x000fe4000d000000 */
[----:B------:R-:W-:-:S04]  /*25b0*/  USEL UR4, UR37, UR4, !UP0 ;  /* 0x0000000425047287 */ /* 0x000fc8000c000000 */
[----:B------:R-:W-:Y:S02]  /*25c0*/  UIADD3 UR8, UPT, UPT, UR6, -UR4, URZ ;  /* 0x8000000406087290 */ /* 0x000fe4000fffe0ff */
[----:B------:R-:W-:Y:S02]  /*25d0*/  UIADD3 UR4, UPT, UPT, -UR6, UR4, URZ ;  /* 0x0000000406047290 */ /* 0x000fe4000fffe1ff */
[----:B------:R-:W-:Y:S02]  /*25e0*/  UIMAD UR37, UR8, UR14, UR37 ;  /* 0x0000000e082572a4 */ /* 0x000fe4000f8e0225 */
[----:B------:R-:W-:-:S12]  /*25f0*/  UIMAD UR38, UR4, UR16, UR38 ;  /* 0x00000010042672a4 */ /* 0x000fd8000f8e0226 */
.L_x_41:
[----:B------:R-:W-:Y:S01]  /*2600*/  VIADD R11, R11, 0x1 ;  /* 0x000000010b0b7836 */ /* 0x000fe20000000000 */
[----:B------:R-:W-:Y:S01]  /*2610*/  R2UR UR4, R160 ;  /* 0x00000000a00472ca */ /* 0x000fe200000e0000 */
[----:B------:R-:W-:Y:S01]  /*2620*/  UIADD3 UR20, UPT, UPT, UR37, UR59, URZ ;  /* 0x0000003b25147290 */ /* 0x000fe2000fffe0ff */
[----:B------:R-:W-:Y:S02]  /*2630*/  PLOP3.LUT P1, PT, PT, PT, PT, 0x80, 0x8 ;  /* 0x000000000008781c */ /* 0x000fe40003f2f070 */
[----:B------:R-:W-:-:S04]  /*2640*/  ISETP.NE.AND P0, PT, R11, 0x2, PT ;  /* 0x000000020b00780c */ /* 0x000fc80003f05270 */
[----:B------:R-:W-:Y:S02]  /*2650*/  SEL R3, RZ, 0x1, P0 ;  /* 0x00000001ff037807 */ /* 0x000fe40000000000 */
[----:B------:R-:W-:Y:S02]  /*2660*/  SEL R11, R11, RZ, P0 ;  /* 0x000000ff0b0b7207 */ /* 0x000fe40000000000 */
[----:B------:R-:W-:Y:S01]  /*2670*/  LOP3.LUT R10, R10, R3, RZ, 0x3c, !PT ;  /* 0x000000030a0a7212 */ /* 0x000fe200078e3cff */
[----:B------:R-:W-:Y:S01]  /*2680*/  UIADD3 UR16, UPT, UPT, UR38, UR4, URZ ;  /* 0x0000000426107290 */ /* 0x000fe2000fffe0ff */
[----:B------:R-:W-:Y:S11]  /*2690*/  BRA.U UP1, `(.L_x_42) ;  /* 0xfffffff101587547 */ /* 0x000ff6000b83ffff */
[----:B------:R-:W-:Y:S01]  /*26a0*/  UIADD3 UR7, UPT, UPT, UR7, 0x18, URZ ;  /* 0x0000001807077890 */ /* 0x000fe2000fffe0ff */
[----:B------:R-:W-:-:S03]  /*26b0*/  SHF.L.U32 R3, R12, 0x1f, RZ ;  /* 0x0000001f0c037819 */ /* 0x000fc600000006ff */
[----:B------:R-:W-:-:S09]  /*26c0*/  ULEA UR4, UR5, UR7, 0x3 ;  /* 0x0000000705047291 */ /* 0x000fd2000f8e18ff */
[----:B------:R-:W2:Y:S02]  /*26d0*/  SYNCS.PHASECHK.TRANS64.TRYWAIT P0, [UR4], R3 ;  /* 0x00000003ff0075a7 */ /* 0x000ea40008001104 */
[----:B--2---:R-:W-:Y:S05]  /*26e0*/  @!P0 BRA `(.L_x_43) ;  /* 0x0000009000288947 */ /* 0x004fea0003800000 */
.L_x_137:
[----:B------:R-:W-:-:S04]  /*26f0*/  UIADD3 UR4, UPT, UPT, UR5, 0x1, URZ ;  /* 0x0000000105047890 */ /* 0x000fc8000fffe0ff */
[----:B------:R-:W-:-:S04]  /*2700*/  UISETP.NE.AND UP0, UPT, UR4, 0x3, UPT ;  /* 0x000000030400788c */ /* 0x000fc8000bf05270 */
[----:B------:R-:W-:Y:S02]  /*2710*/  USEL UR6, URZ, 0x1, UP0 ;  /* 0x00000001ff067887 */ /* 0x000fe40008000000 */
[----:B------:R-:W-:-:S04]  /*2720*/  USEL UR4, UR4, URZ, UP0 ;  /* 0x000000ff04047287 */ /* 0x000fc80008000000 */
[----:B------:R-:W-:Y:S01]  /*2730*/  ULEA UR5, UR4, UR7, 0x3 ;  /* 0x0000000704057291 */ /* 0x000fe2000f8e18ff */
[----:B------:R-:W-:-:S04]  /*2740*/  LOP3.LUT R12, R12, UR6, RZ, 0x3c, !PT ;  /* 0x000000060c0c7c12 */ /* 0x000fc8000f8e3cff */
[----:B-1----:R-:W-:-:S04]  /*2750*/  SHF.L.U32 R3, R12, 0x1f, RZ ;  /* 0x0000001f0c037819 */ /* 0x002fc800000006ff */
[----:B------:R-:W1:Y:S02]  /*2760*/  SYNCS.PHASECHK.TRANS64.TRYWAIT P0, [UR5], R3 ;  /* 0x00000003ff0075a7 */ /* 0x000e640008001105 */
[----:B-1----:R-:W-:Y:S05]  /*2770*/  @!P0 BRA `(.L_x_44) ;  /* 0x00000090001c8947 */ /* 0x002fea0003800000 */
.L_x_139:
[----:B------:R-:W-:-:S04]  /*2780*/  UIADD3 UR4, UPT, UPT, UR4, 0x1, URZ ;  /* 0x0000000104047890 */ /* 0x000fc8000fffe0ff */
[----:B------:R-:W-:-:S04]  /*2790*/  UISETP.NE.AND UP0, UPT, UR4, 0x3, UPT ;  /* 0x000000030400788c */ /* 0x000fc8000bf05270 */
[----:B------:R-:W-:Y:S02]  /*27a0*/  USEL UR5, URZ, 0x1, UP0 ;  /* 0x00000001ff057887 */ /* 0x000fe40008000000 */
[----:B------:R-:W-:-:S04]  /*27b0*/  USEL UR4, UR4, URZ, UP0 ;  /* 0x000000ff04047287 */ /* 0x000fc80008000000 */
[----:B------:R-:W-:Y:S01]  /*27c0*/  ULEA UR4, UR4, UR7, 0x3 ;  /* 0x0000000704047291 */ /* 0x000fe2000f8e18ff */
[----:B-1----:R-:W-:-:S04]  /*27d0*/  LOP3.LUT R3, R12, UR5, RZ, 0x3c, !PT ;  /* 0x000000050c037c12 */ /* 0x002fc8000f8e3cff */
[----:B------:R-:W-:Y:S01]  /*27e0*/  SHF.L.U32 R3, R3, 0x1f, RZ ;  /* 0x0000001f03037819 */ /* 0x000fe200000006ff */
[----:B------:R-:W-:-:S07]  /*27f0*/  IMAD.U32 R0, RZ, RZ, UR4 ;  /* 0x00000004ff007e24 */ /* 0x000fce000f8e00ff */
.L_x_45:
[----:B-1----:R1:W2:Y:S02]  /*2800*/  SYNCS.PHASECHK.TRANS64.TRYWAIT P0, [R0+URZ], R3 ;  /* 0x00000003000075a7 */ /* 0x0022a400080011ff */
[----:B--2---:R-:W-:Y:S05]  /*2810*/  @!P0 NANOSLEEP.SYNCS 0x989680 ;  /* 0x009896800000895d */ /* 0x004fea0003900000 */
[----:B------:R-:W2:Y:S02]  /*2820*/  @!P0 SYNCS.PHASECHK.TRANS64 P0, [R0+URZ], R3 ;  /* 0x00000003000085a7 */ /* 0x000ea400080010ff */
[----:B--2---:R-:W-:Y:S05]  /*2830*/  @P0 EXIT ;  /* 0x000000000000094d */ /* 0x004fea0003800000 */
[----:B------:R-:W-:Y:S05]  /*2840*/  BRA `(.L_x_45) ;  /* 0xfffffffc00ec7947 */ /* 0x000fea000383ffff */
.L_x_22:
[----:B------:R-:W1:Y:S02]  /*2850*/  S2UR UR4, SR_CgaCtaId ;  /* 0x00000000000479c3 */ /* 0x000e640000008800 */
[----:B-1----:R-:W-:-:S04]  /*2860*/  UISETP.NE.AND UP0, UPT, UR4, URZ, UPT ;  /* 0x000000ff0400728c */ /* 0x002fc8000bf05270 */
[----:B------:R-:W-:-:S09]  /*2870*/  UISETP.NE.OR UP0, UPT, UR17, 0x1, UP0 ;  /* 0x000000011100788c */ /* 0x000fd20008705670 */
[----:B------:R-:W-:Y:S05]  /*2880*/  BRA.U UP0, `(.L_x_46) ;  /* 0x00000005004c7547 */ /* 0x000fea000b800000 */
[----:B------:R-:W1:Y:S01]  /*2890*/  S2UR UR5, SR_CgaCtaId ;  /* 0x00000000000579c3 */ /* 0x000e620000008800 */
[----:B------:R-:W-:Y:S01]  /*28a0*/  UMOV UR4, 0x400 ;  /* 0x0000040000047882 */ /* 0x000fe20000000000 */
[----:B------:R-:W-:Y:S01]  /*28b0*/  ISETP.GE.U32.AND P2, PT, R0, 0x2, PT ;  /* 0x000000020000780c */ /* 0x000fe20003f46070 */
[----:B------:R-:W-:Y:S01]  /*28c0*/  IMAD.MOV.U32 R12, RZ, RZ, 0x1 ;  /* 0x00000001ff0c7424 */ /* 0x000fe200078e00ff */
[----:B------:R-:W-:Y:S02]  /*28d0*/  CS2R R10, SRZ ;  /* 0x00000000000a7805 */ /* 0x000fe4000001ff00 */
[----:B------:R-:W-:Y:S01]  /*28e0*/  CS2R R8, SRZ ;  /* 0x0000000000087805 */ /* 0x000fe2000001ff00 */
[----:B-1----:R-:W-:-:S03]  /*28f0*/  ULEA UR6, UR5, UR4, 0x18 ;  /* 0x0000000405067291 */ /* 0x002fc6000f8ec0ff */
[----:B------:R-:W-:-:S09]  /*2900*/  UMOV UR5, URZ ;  /* 0x000000ff00057c82 */ /* 0x000fd20008000000 */
.L_x_50:
[----:B------:R-:W-:Y:S02]  /*2910*/  LEA R2, R8, UR6, 0x3 ;  /* 0x0000000608027c11 */ /* 0x000fe4000f8e18ff */
[----:B------:R-:W-:-:S03]  /*2920*/  SHF.L.U32 R5, R9, 0x1f, RZ ;  /* 0x0000001f09057819 */ /* 0x000fc600000006ff */
[----:B------:R-:W-:Y:S01]  /*2930*/  VIADD R4, R2, 0xd0 ;  /* 0x000000d002047836 */ /* 0x000fe20000000000 */
[----:B------:R-:W1:Y:S02]  /*2940*/  SYNCS.PHASECHK.TRANS64.TRYWAIT P0, [R2+URZ+0xc0], R5 ;  /* 0x0000c005020075a7 */ /* 0x000e6400080011ff */
[----:B-1----:R-:W-:Y:S05]  /*2950*/  @!P0 BRA `(.L_x_47) ;  /* 0x0000008c00bc8947 */ /* 0x002fea0003800000 */
.L_x_140:
[----:B------:R-:W-:Y:S01]  /*2960*/  ULEA UR4, UR5, UR6, 0x3 ;  /* 0x0000000605047291 */ /* 0x000fe2000f8e18ff */
[----:B------:R-:W-:Y:S02]  /*2970*/  PRMT R4, RZ, 0x654, R4 ;  /* 0x00000654ff047816 */ /* 0x000fe40000000004 */
[----:B-1----:R-:W-:Y:S01]  /*2980*/  SHF.L.U32 R5, R12, 0x1f, RZ ;  /* 0x0000001f0c057819 */ /* 0x002fe200000006ff */
[----:B------:R-:W-:Y:S01]  /*2990*/  UIADD3 UR7, UPT, UPT, UR4, 0x80, URZ ;  /* 0x0000008004077890 */ /* 0x000fe2000fffe0ff */
[----:B------:R1:W-:Y:S05]  /*29a0*/  SYNCS.ARRIVE.TRANS64.RED.A1T0 RZ, [R4+URZ], RZ ;  /* 0x000000ff04ff79a7 */ /* 0x0003ea00081004ff */
[----:B------:R-:W-:Y:S01]  /*29b0*/  IMAD.U32 R7, RZ, RZ, UR7 ;  /* 0x00000007ff077e24 */ /* 0x000fe2000f8e00ff */
[----:B------:R-:W2:Y:S04]  /*29c0*/  SYNCS.PHASECHK.TRANS64.TRYWAIT P0, [UR4+0x90], R5 ;  /* 0x00009005ff0075a7 */ /* 0x000ea80008001104 */
[----:B------:R-:W-:Y:S01]  /*29d0*/  PRMT R6, R0, 0x654, R7 ;  /* 0x0000065400067816 */ /* 0x000fe20000000007 */
[----:B-1----:R-:W-:Y:S01]  /*29e0*/  @!P2 IMAD.MOV.U32 R4, RZ, RZ, 0x10 ;  /* 0x00000010ff04a424 */ /* 0x002fe200078e00ff */
[----:B--2---:R-:W-:Y:S06]  /*29f0*/  @!P0 BRA `(.L_x_48) ;  /* 0x0000008c00a88947 */ /* 0x004fec0003800000 */
.L_x_142:
[----:B------:R-:W-:Y:S01]  /*2a00*/  ULEA UR8, UR5, UR6, 0x4 ;  /* 0x0000000605087291 */ /* 0x000fe2000f8e20ff */
[----:B------:R-:W-:Y:S01]  /*2a10*/  SEL R3, R6, R3, !P2 ;  /* 0x0000000306037207 */ /* 0x000fe20005000000 */
[----:B------:R-:W-:Y:S01]  /*2a20*/  UIADD3 UR9, UPT, UPT, UR4, 0x80, URZ ;  /* 0x0000008004097890 */ /* 0x000fe2000fffe0ff */
[----:B-1----:R-:W-:Y:S01]  /*2a30*/  LEA R2, R11, UR6, 0x3 ;  /* 0x000000060b027c11 */ /* 0x002fe2000f8e18ff */
[----:B------:R-:W-:Y:S01]  /*2a40*/  UIADD3 UR8, UPT, UPT, UR8, 0xf0, URZ ;  /* 0x000000f008087890 */ /* 0x000fe2000fffe0ff */
[----:B------:R-:W-:Y:S01]  /*2a50*/  SHF.L.U32 R5, R10, 0x1f, RZ ;  /* 0x0000001f0a057819 */ /* 0x000fe200000006ff */
[----:B------:R1:W-:Y:S01]  /*2a60*/  @!P2 SYNCS.ARRIVE.TRANS64.RED RZ, [R3+URZ], R4 ;  /* 0x0000000403ffa9a7 */ /* 0x0003e200080004ff */
[----:B------:R-:W-:Y:S01]  /*2a70*/  UIADD3 UR4, UPT, UPT, UR5, 0x1, URZ ;  /* 0x0000000105047890 */ /* 0x000fe2000fffe0ff */
[----:B------:R-:W-:-:S03]  /*2a80*/  VIADD R8, R8, 0x1 ;  /* 0x0000000108087836 */ /* 0x000fc60000000000 */
[----:B------:R-:W-:Y:S02]  /*2a90*/  UISETP.NE.AND UP0, UPT, UR4, 0x2, UPT ;  /* 0x000000020400788c */ /* 0x000fe4000bf05270 */
[----:B------:R-:W-:Y:S06]  /*2aa0*/  UGETNEXTWORKID.BROADCAST [UR8], [UR9] ;  /* 0x00000000080073ca */ /* 0x000fec0008000100 */
[----:B------:R-:W-:Y:S01]  /*2ab0*/  USEL UR7, URZ, 0x1, UP0 ;  /* 0x00000001ff077887 */ /* 0x000fe20008000000 */
[----:B------:R-:W-:Y:S01]  /*2ac0*/  ISETP.NE.AND P0, PT, R8, 0x2, PT ;  /* 0x000000020800780c */ /* 0x000fe20003f05270 */
[----:B------:R-:W-:Y:S01]  /*2ad0*/  USEL UR5, UR4, URZ, UP0 ;  /* 0x000000ff04057287 */ /* 0x000fe20008000000 */
[----:B------:R-:W2:Y:S03]  /*2ae0*/  SYNCS.PHASECHK.TRANS64.TRYWAIT P1, [R2+URZ+0x80], R5 ;  /* 0x00008005020075a7 */ /* 0x000ea600080211ff */
[----:B------:R-:W-:Y:S01]  /*2af0*/  LOP3.LUT R12, R12, UR7, RZ, 0x3c, !PT ;  /* 0x000000070c0c7c12 */ /* 0x000fe2000f8e3cff */
[----:B-12---:R-:W-:Y:S07]  /*2b00*/  @!P1 BRA `(.L_x_49) ;  /* 0x0000008c007c9947 */ /* 0x006fee0003800000 */
.L_x_143:
[C---:B------:R-:W-:Y:S01]  /*2b10*/  LEA R4, R11.reuse, UR6, 0x4 ;  /* 0x000000060b047c11 */ /* 0x040fe2000f8e20ff */
[----:B-1----:R-:W-:Y:S01]  /*2b20*/  VIADD R2, R2, 0x90 ;  /* 0x0000009002027836 */ /* 0x002fe20000000000 */
[----:B------:R-:W-:Y:S01]  /*2b30*/  SEL R8, R8, RZ, P0 ;  /* 0x000000ff08087207 */ /* 0x000fe20000000000 */
[----:B------:R-:W-:-:S03]  /*2b40*/  VIADD R11, R11, 0x1 ;  /* 0x000000010b0b7836 */ /* 0x000fc60000000000 */
[----:B------:R-:W1:Y:S01]  /*2b50*/  LDS.128 R4, [R4+0xf0] ;  /* 0x0000f00004047984 */ /* 0x000e620000000c00 */
[----:B------:R-:W-:Y:S02]  /*2b60*/  PRMT R2, RZ, 0x654, R2 ;  /* 0x00000654ff027816 */ /* 0x000fe40000000002 */
[C---:B------:R-:W-:Y:S01]  /*2b70*/  ISETP.NE.AND P1, PT, R11.reuse, 0x2, PT ;  /* 0x000000020b00780c */ /* 0x040fe20003f25270 */
[----:B------:R-:W-:Y:S01]  /*2b80*/  @!PT LDS RZ, [RZ] ;  /* 0x00000000fffff984 */ /* 0x000fe20000000800 */
[----:B------:R-:W-:Y:S01]  /*2b90*/  @!PT LDS RZ, [RZ] ;  /* 0x00000000fffff984 */ /* 0x000fe20000000800 */
[----:B------:R-:W-:Y:S01]  /*2ba0*/  @!PT LDS RZ, [RZ] ;  /* 0x00000000fffff984 */ /* 0x000fe20000000800 */
[----:B------:R-:W-:Y:S01]  /*2bb0*/  @!PT LDS RZ, [RZ] ;  /* 0x00000000fffff984 */ /* 0x000fe20000000800 */
[----:B------:R2:W-:Y:S06]  /*2bc0*/  MEMBAR.ALL.CTA ;  /* 0x0000000000007992 */ /* 0x0005ec0000008000 */
[----:B--2---:R-:W2:Y:S01]  /*2bd0*/  FENCE.VIEW.ASYNC.S ;  /* 0x00000000000073c6 */ /* 0x004ea20000000000 */
[----:B------:R-:W-:Y:S01]  /*2be0*/  SEL R11, R11, RZ, P1 ;  /* 0x000000ff0b0b7207 */ /* 0x000fe20000800000 */
[----:B--2---:R2:W-:Y:S01]  /*2bf0*/  SYNCS.ARRIVE.TRANS64.RED.A1T0 RZ, [R2+URZ], RZ ;  /* 0x000000ff02ff79a7 */ /* 0x0045e200081004ff */
[----:B-1----:R-:W-:-:S02]  /*2c00*/  LOP3.LUT P3, RZ, R6, 0x1, RZ, 0xc0, !PT ;  /* 0x0000000106ff7812 */ /* 0x002fc4000786c0ff */
[----:B------:R-:W-:-:S04]  /*2c10*/  SEL R5, RZ, 0x1, P1 ;  /* 0x00000001ff057807 */ /* 0x000fc80000800000 */
[----:B------:R-:W-:Y:S02]  /*2c20*/  LOP3.LUT R10, R10, R5, RZ, 0x3c, !PT ;  /* 0x000000050a0a7212 */ /* 0x000fe400078e3cff */
[----:B--2---:R-:W-:-:S04]  /*2c30*/  SEL R2, RZ, 0x1, P0 ;  /* 0x00000001ff027807 */ /* 0x004fc80000000000 */
[----:B------:R-:W-:Y:S01]  /*2c40*/  LOP3.LUT R9, R9, R2, RZ, 0x3c, !PT ;  /* 0x0000000209097212 */ /* 0x000fe200078e3cff */
[----:B------:R-:W-:Y:S06]  /*2c50*/  @P3 BRA `(.L_x_50) ;  /* 0xfffffffc002c3947 */ /* 0x000fec000383ffff */
[----:B------:R-:W-:Y:S01]  /*2c60*/  ULEA UR4, UR5, UR6, 0x3 ;  /* 0x0000000605047291 */ /* 0x000fe2000f8e18ff */
[----:B------:R-:W-:-:S08]  /*2c70*/  SHF.L.U32 R3, R12, 0x1f, RZ ;  /* 0x0000001f0c037819 */ /* 0x000fd000000006ff */
[----:B------:R-:W1:Y:S02]  /*2c80*/  SYNCS.PHASECHK.TRANS64 P0, [UR4+0x90], R3 ;  /* 0x00009003ff0075a7 */ /* 0x000e640008001004 */
[----:B-1----:R-:W-:Y:S05]  /*2c90*/  @P0 BRA `(.L_x_51) ;  /* 0x0000000000080947 */ /* 0x002fea0003800000 */
[----:B------:R-:W1:Y:S02]  /*2ca0*/  SYNCS.PHASECHK.TRANS64.TRYWAIT P0, [UR4+0x90], R3 ;  /* 0x00009003ff0075a7 */ /* 0x000e640008001104 */
[----:B-1----:R-:W-:Y:S05]  /*2cb0*/  @!P0 BRA `(.L_x_52) ;  /* 0x0000008c00248947 */ /* 0x002fea0003800000 */
.L_x_51:
[----:B------:R-:W-:-:S04]  /*2cc0*/  UIADD3 UR7, UPT, UPT, UR5, 0x1, URZ ;  /* 0x0000000105077890 */ /* 0x000fc8000fffe0ff */
[----:B------:R-:W-:-:S04]  /*2cd0*/  UISETP.NE.AND UP0, UPT, UR7, 0x2, UPT ;  /* 0x000000020700788c */ /* 0x000fc8000bf05270 */
[----:B------:R-:W-:Y:S02]  /*2ce0*/  USEL UR8, URZ, 0x1, UP0 ;  /* 0x00000001ff087887 */ /* 0x000fe40008000000 */
[----:B------:R-:W-:-:S04]  /*2cf0*/  USEL UR7, UR7, URZ, UP0 ;  /* 0x000000ff07077287 */ /* 0x000fc80008000000 */
[----:B------:R-:W-:Y:S01]  /*2d00*/  ULEA UR7, UR7, UR6, 0x3 ;  /* 0x0000000607077291 */ /* 0x000fe2000f8e18ff */
[----:B-1----:R-:W-:-:S04]  /*2d10*/  LOP3.LUT R3, R12, UR8, RZ, 0x3c, !PT ;  /* 0x000000080c037c12 */ /* 0x002fc8000f8e3cff */
[----:B------:R-:W-:-:S04]  /*2d20*/  SHF.L.U32 R0, R3, 0x1f, RZ ;  /* 0x0000001f03007819 */ /* 0x000fc800000006ff */
[----:B------:R-:W1:Y:S02]  /*2d30*/  SYNCS.PHASECHK.TRANS64 P0, [UR7+0x90], R0 ;  /* 0x00009000ff0075a7 */ /* 0x000e640008001007 */
[----:B-1----:R-:W-:Y:S05]  /*2d40*/  @P0 EXIT ;  /* 0x000000000000094d */ /* 0x002fea0003800000 */
[----:B------:R-:W-:Y:S02]  /*2d50*/  SHF.L.U32 R3, R3, 0x1f, RZ ;  /* 0x0000001f03037819 */ /* 0x000fe400000006ff */
[----:B------:R-:W-:-:S07]  /*2d60*/  MOV R0, UR7 ;  /* 0x0000000700007c02 */ /* 0x000fce0008000f00 */
.L_x_53:
[----:B-1----:R1:W2:Y:S02]  /*2d70*/  SYNCS.PHASECHK.TRANS64.TRYWAIT P0, [R0+URZ+0x90], R3 ;  /* 0x00009003000075a7 */ /* 0x0022a400080011ff */
[----:B--2---:R-:W-:Y:S05]  /*2d80*/  @!P0 NANOSLEEP.SYNCS 0x989680 ;  /* 0x009896800000895d */ /* 0x004fea0003900000 */
[----:B------:R-:W2:Y:S02]  /*2d90*/  @!P0 SYNCS.PHASECHK.TRANS64 P0, [R0+URZ+0x90], R3 ;  /* 0x00009003000085a7 */ /* 0x000ea400080010ff */
[----:B--2---:R-:W-:Y:S05]  /*2da0*/  @P0 EXIT ;  /* 0x000000000000094d */ /* 0x004fea0003800000 */
[----:B------:R-:W-:Y:S05]  /*2db0*/  BRA `(.L_x_53) ;  /* 0xfffffffc00ec7947 */ /* 0x000fea000383ffff */
.L_x_46:
[----:B------:R-:W-:Y:S05]  /*2dc0*/  BRA.U UP4, `(.L_x_54) ;  /* 0x0000000d04787547 */ /* 0x000fea000b800000 */
[----:B------:R-:W1:Y:S01]  /*2dd0*/  S2UR UR7, SR_CgaCtaId ;  /* 0x00000000000779c3 */ /* 0x000e620000008800 */
[----:B------:R-:W-:Y:S01]  /*2de0*/  UMOV UR4, 0x40 ;  /* 0x0000004000047882 */ /* 0x000fe20000000000 */
[----:B------:R-:W-:Y:S01]  /*2df0*/  NOP ;  /* 0x0000000000007918 */ /* 0x000fe20000000000 */
[----:B------:R-:W-:Y:S01]  /*2e00*/  UMOV UR6, 0x400 ;  /* 0x0000040000067882 */ /* 0x000fe20000000000 */
[----:B-1----:R-:W-:Y:S02]  /*2e10*/  ULEA UR5, UR7, UR4, 0x18 ;  /* 0x0000000407057291 */ /* 0x002fe4000f8ec0ff */
[----:B------:R-:W-:-:S07]  /*2e20*/  ULEA UR6, UR7, UR6, 0x18 ;  /* 0x0000000607067291 */ /* 0x000fce000f8ec0ff */
[----:B------:R-:W1:Y:S02]  /*2e30*/  LDS.U8 R0, [UR5+0x1c] ;  /* 0x00001c05ff007984 */ /* 0x000e640008000000 */
[----:B-1----:R-:W-:-:S13]  /*2e40*/  ISETP.NE.AND P0, PT, R0, RZ, PT ;  /* 0x000000ff0000720c */ /* 0x002fda0003f05270 */
[----:B------:R-:W-:Y:S05]  /*2e50*/  @P0 BRA `(.L_x_55) ;  /* 0x0000000000580947 */ /* 0x000fea0003800000 */
[----:B------:R-:W-:-:S13]  /*2e60*/  ELECT P0, URZ, PT ;  /* 0x0000000000ff782f */ /* 0x000fda0003800000 */
[----:B------:R-:W-:Y:S05]  /*2e70*/  @!P0 BRA `(.L_x_56) ;  /* 0x0000000000608947 */ /* 0x000fea0003800000 */
[----:B------:R-:W-:Y:S01]  /*2e80*/  UMOV UR4, 0x10 ;  /* 0x0000001000047882 */ /* 0x000fe20000000000 */
[----:B------:R-:W-:Y:S01]  /*2e90*/  HFMA2 R0, -RZ, RZ, 0, 5.9604644775390625e-08 ;  /* 0x00000001ff007431 */ /* 0x000fe200000001ff */
[----:B------:R-:W-:-:S03]  /*2ea0*/  MOV R3, 0xffff ;  /* 0x0000ffff00037802 */ /* 0x000fc60000000f00 */
[----:B------:R-:W-:Y:S04]  /*2eb0*/  DEPBAR.LE SB1, 0x36 ;  /* 0x00009d800000791a */ /* 0x000fe80000000000 */
[----:B------:R-:W1:Y:S02]  /*2ec0*/  UTCATOMSWS.FIND_AND_SET.ALIGN UP0, UR4, UR4 ;  /* 0x00000004000475e3 */ /* 0x000e640008000800 */
[----:B-1----:R-:W-:Y:S01]  /*2ed0*/  MOV R4, UR4 ;  /* 0x0000000400047c02 */ /* 0x002fe20008000f00 */
[----:B------:R-:W-:Y:S06]  /*2ee0*/  BRA.U UP0, `(.L_x_57) ;  /* 0x0000000100187547 */ /* 0x000fec000b800000 */
.L_x_58:
[----:B------:R-:W-:Y:S05]  /*2ef0*/  NANOSLEEP 0x64 ;  /* 0x000000640000795d */ /* 0x000fea0003800000 */
[----:B------:R-:W-:-:S05]  /*2f00*/  UMOV UR4, 0x10 ;  /* 0x0000001000047882 */ /* 0x000fca0000000000 */
[----:B------:R-:W-:Y:S04]  /*2f10*/  DEPBAR.LE SB1, 0x36 ;  /* 0x00009d800000791a */ /* 0x000fe80000000000 */
[----:B------:R-:W1:Y:S02]  /*2f20*/  UTCATOMSWS.FIND_AND_SET.ALIGN UP0, UR4, UR4 ;  /* 0x00000004000475e3 */ /* 0x000e640008000800 */
[----:B-1----:R-:W-:Y:S01]  /*2f30*/  MOV R4, UR4 ;  /* 0x0000000400047c02 */ /* 0x002fe20008000f00 */
[----:B------:R-:W-:Y:S05]  /*2f40*/  BRA.U !UP0, `(.L_x_58) ;  /* 0xfffffffd08e87547 */ /* 0x000fea000b83ffff */
.L_x_57:
[-C--:B------:R-:W-:Y:S02]  /*2f50*/  SHF.L.U32 R3, R3, R4.reuse, RZ ;  /* 0x0000000403037219 */ /* 0x080fe400000006ff */
[----:B------:R-:W-:Y:S01]  /*2f60*/  SHF.L.U32 R0, R0, R4, RZ ;  /* 0x0000000400007219 */ /* 0x000fe200000006ff */
[----:B------:R-:W-:Y:S02]  /*2f70*/  IMAD.SHL.U32 R4, R4, 0x20, RZ ;  /* 0x0000002004047824 */ /* 0x000fe400078e00ff */
[----:B------:R1:W-:Y:S04]  /*2f80*/  ATOMS.OR RZ, [UR5+0x14], R3 ;  /* 0x00001403ffff798c */ /* 0x0003e8000b000005 */
[----:B------:R1:W-:Y:S04]  /*2f90*/  ATOMS.OR RZ, [UR5+0x18], R0 ;  /* 0x00001800ffff798c */ /* 0x0003e8000b000005 */
[----:B------:R1:W-:Y:S01]  /*2fa0*/  STS [UR6+0x110], R4 ;  /* 0x00011004ff007988 */ /* 0x0003e20008000806 */
[----:B------:R-:W-:Y:S05]  /*2fb0*/  BRA `(.L_x_56) ;  /* 0x0000000000107947 */ /* 0x000fea0003800000 */
.L_x_55:
[----:B------:R-:W-:Y:S02]  /*2fc0*/  MOV R0, 0xffffffff ;  /* 0xffffffff00007802 */ /* 0x000fe40000000f00 */
[----:B------:R-:W-:-:S03]  /*2fd0*/  MOV R4, 0x3000 ;  /* 0x0000300000047802 */ /* 0x000fc60000000f00 */
[----:B------:R1:W-:Y:S04]  /*2fe0*/  STS [UR6+0x110], R0 ;  /* 0x00011000ff007988 */ /* 0x0003e80008000806 */
[----:B-1---5:R-:W-:Y:S05]  /*2ff0*/  CALL.REL.NOINC `($__internal_1_$__cuda_sm10x_tcgen05_guardrail_trap_phase_invalid_during_alloc) ;  /* 0x0000009000387944 */ /* 0x022fea0003c00000 */
.L_x_56:
[----:B------:R-:W-:Y:S05]  /*3000*/  WARPSYNC.ALL ;  /* 0x0000000000007948 */ /* 0x000fea0003800000 */
[----:B------:R-:W2:Y:S01]  /*3010*/  S2UR UR4, SR_CgaCtaId ;  /* 0x00000000000479c3 */ /* 0x000ea20000008800 */
[----:B------:R-:W-:Y:S01]  /*3020*/  UMOV UR26, 0x400 ;  /* 0x00000400001a7882 */ /* 0x000fe20000000000 */
[----:B------:R-:W-:-:S06]  /*3030*/  NOP ;  /* 0x0000000000007918 */ /* 0x000fcc0000000000 */
[----:B------:R-:W-:Y:S06]  /*3040*/  BAR.ARV 0x6, 0xa0 ;  /* 0x0182800000007b1d */ /* 0x000fec0000002000 */
[----:B------:R-:W3:Y:S01]  /*3050*/  LDCU UR5, c[0x0][0x38c] ;  /* 0x00007180ff0577ac */ /* 0x000ee20008000800 */
[----:B------:R-:W-:Y:S01]  /*3060*/  LOP3.LUT R2, R2, 0xffff, RZ, 0xc0, !PT ;  /* 0x0000ffff02027812 */ /* 0x000fe200078ec0ff */
[----:B------:R-:W-:Y:S01]  /*3070*/  IMAD.MOV.U32 R11, RZ, RZ, 0x1 ;  /* 0x00000001ff0b7424 */ /* 0x000fe200078e00ff */
[----:B------:R-:W-:Y:S01]  /*3080*/  CS2R R8, SRZ ;  /* 0x0000000000087805 */ /* 0x000fe2000001ff00 */
[----:B------:R-:W4:Y:S01]  /*3090*/  LDCU UR7, c[0x0][0x38c] ;  /* 0x00007180ff0777ac */ /* 0x000f220008000800 */
[----:B------:R-:W-:Y:S01]  /*30a0*/  R2UR UR27, R2 ;  /* 0x00000000021b72ca */ /* 0x000fe200000e0000 */
[----:B------:R-:W-:Y:S01]  /*30b0*/  IMAD.MOV.U32 R10, RZ, RZ, RZ ;  /* 0x000000ffff0a7224 */ /* 0x000fe200078e00ff */
[----:B------:R-:W-:Y:S01]  /*30c0*/  UMOV UR31, URZ ;  /* 0x000000ff001f7c82 */ /* 0x000fe20008000000 */
[----:B------:R-:W-:Y:S01]  /*30d0*/  UMOV UR22, URZ ;  /* 0x000000ff00167c82 */ /* 0x000fe20008000000 */
[----:B--2---:R-:W-:Y:S01]  /*30e0*/  ULEA UR26, UR4, UR26, 0x18 ;  /* 0x0000001a041a7291 */ /* 0x004fe2000f8ec0ff */
[----:B------:R-:W-:Y:S01]  /*30f0*/  UMOV UR38, 0x0 ;  /* 0x0000000000267882 */ /* 0x000fe20000000000 */
[----:B------:R-:W-:-:S02]  /*3100*/  UMOV UR39, 0x8400490 ;  /* 0x0840049000277882 */ /* 0x000fc40000000000 */
[----:B------:R-:W-:Y:S02]  /*3110*/  UIADD3 UR4, UPT, UPT, UR26, 0xc400, URZ ;  /* 0x0000c4001a047890 */ /* 0x000fe4000fffe0ff */
[----:B------:R-:W-:Y:S02]  /*3120*/  UIADD3 UR6, UPT, UPT, UR26, 0x18400, URZ ;  /* 0x000184001a067890 */ /* 0x000fe4000fffe0ff */
[----:B---3--:R-:W-:Y:S01]  /*3130*/  UIADD3 UR5, UPT, UPT, UR5, 0x7f, URZ ;  /* 0x0000007f05057890 */ /* 0x008fe2000fffe0ff */
[----:B-1----:R-:W1:Y:S01]  /*3140*/  LDS R0, [UR26+0x110] ;  /* 0x0001101aff007984 */ /* 0x002e620008000800 */
[----:B------:R-:W-:Y:S01]  /*3150*/  UMOV UR36, 0x0 ;  /* 0x0000000000247882 */ /* 0x000fe20000000000 */
[----:B------:R-:W-:Y:S01]  /*3160*/  UMOV UR37, 0x8400490 ;  /* 0x0840049000257882 */ /* 0x000fe20000000000 */
[----:B------:R-:W-:Y:S02]  /*3170*/  USHF.R.S32.HI UR40, URZ, 0x1f, UR5 ;  /* 0x0000001fff287899 */ /* 0x000fe40008011405 */
[----:B----4-:R-:W-:-:S02]  /*3180*/  UISETP.GE.AND UP4, UPT, UR7, 0x1, UPT ;  /* 0x000000010700788c */ /* 0x010fc4000bf86270 */
[----:B------:R-:W-:Y:S02]  /*3190*/  ULEA.HI UR40, UR40, UR5, URZ, 0x7 ;  /* 0x0000000528287291 */ /* 0x000fe4000f8f38ff */
[----:B------:R-:W-:Y:S02]  /*31a0*/  USHF.R.U32.HI UR5, URZ, 0x4, UR4 ;  /* 0x00000004ff057899 */ /* 0x000fe40008011604 */
[----:B------:R-:W-:Y:S02]  /*31b0*/  USHF.R.S32.HI UR40, URZ, 0x7, UR40 ;  /* 0x00000007ff287899 */ /* 0x000fe40008011428 */
[----:B------:R-:W-:Y:S02]  /*31c0*/  USHF.R.U32.HI UR4, URZ, 0x4, UR6 ;  /* 0x00000004ff047899 */ /* 0x000fe40008011606 */
[----:B------:R-:W-:Y:S02]  /*31d0*/  UISETP.LT.AND UP0, UPT, UR40, 0x1, UPT ;  /* 0x000000012800788c */ /* 0x000fe4000bf01270 */
[----:B------:R-:W-:-:S02]  /*31e0*/  ULOP3.LUT UR5, UR5, 0x3fff, URZ, 0xc0, !UPT ;  /* 0x00003fff05057892 */ /* 0x000fc4000f8ec0ff */
[----:B------:R-:W-:Y:S02]  /*31f0*/  ULOP3.LUT UR4, UR4, 0x3fff, URZ, 0xc0, !UPT ;  /* 0x00003fff04047892 */ /* 0x000fe4000f8ec0ff */
[----:B------:R-:W-:Y:S02]  /*3200*/  USEL UR41, UR40, 0x1, !UP0 ;  /* 0x0000000128297887 */ /* 0x000fe4000c000000 */
[----:B------:R-:W-:Y:S02]  /*3210*/  ULOP3.LUT UR28, UR5, 0x10000, URZ, 0xfc, !UPT ;  /* 0x00010000051c7892 */ /* 0x000fe4000f8efcff */
[----:B------:R-:W-:Y:S02]  /*3220*/  ULOP3.LUT UR29, UR4, 0x10000, URZ, 0xfc, !UPT ;  /* 0x00010000041d7892 */ /* 0x000fe4000f8efcff */
[----:B------:R-:W-:Y:S01]  /*3230*/  UIADD3 UR41, UPT, UPT, -UR41, URZ, URZ ;  /* 0x000000ff29297290 */ /* 0x000fe2000fffe1ff */
[----:B------:R-:W-:Y:S01]  /*3240*/  UMOV UR34, 0x0 ;  /* 0x0000000000227882 */ /* 0x000fe20000000000 */
[----:B------:R-:W-:Y:S01]  /*3250*/  UMOV UR35, 0x8400490 ;  /* 0x0840049000237882 */ /* 0x000fe20000000000 */
[----:B------:R-:W-:Y:S01]  /*3260*/  UMOV UR32, 0x0 ;  /* 0x0000000000207882 */ /* 0x000fe20000000000 */
[----:B------:R-:W-:Y:S01]  /*3270*/  UMOV UR33, 0x8400490 ;  /* 0x0840049000217882 */ /* 0x000fe20000000000 */
[----:B-1----:R-:W-:-:S15]  /*3280*/  R2UR UR42, R0 ;  /* 0x00000000002a72ca */ /* 0x002fde00000e0000 */
.L_x_65:
[----:B------:R-:W-:Y:S02]  /*3290*/  LEA R0, R10, UR26, 0x3 ;  /* 0x0000001a0a007c11 */ /* 0x000fe4000f8e18ff */
[----:B------:R-:W-:Y:S02]  /*32a0*/  SHF.L.U32 R5, R9, 0x1f, RZ ;  /* 0x0000001f09057819 */ /* 0x000fe400000006ff */
[----:B------:R-:W-:Y:S01]  /*32b0*/  PLOP3.LUT P0, PT, PT, PT, UP4, 0x80, 0x8 ;  /* 0x000000000008781c */ /* 0x000fe20003f0f048 */
[----:B------:R-:W-:Y:S01]  /*32c0*/  VIADD R3, R0, 0x90 ;  /* 0x0000009000037836 */ /* 0x000fe20000000000 */
[----:B-1----:R-:W1:Y:S02]  /*32d0*/  SYNCS.PHASECHK.TRANS64.TRYWAIT P1, [R0+URZ+0x80], R5 ;  /* 0x00008005000075a7 */ /* 0x002e6400080211ff */
[----:B-1-3--:R-:W-:Y:S09]  /*32e0*/  @!P1 BRA `(.L_x_59) ;  /* 0x0000008400b09947 */ /* 0x00aff20003800000 */
.L_x_145:
[----:B------:R-:W-:Y:S01]  /*32f0*/  LEA R4, R10, UR26, 0x4 ;  /* 0x0000001a0a047c11 */ /* 0x000fe2000f8e20ff */
[----:B------:R-:W-:Y:S01]  /*3300*/  @UP4 ULEA UR4, UR22, UR26, 0x3 ;  /* 0x0000001a16044291 */ /* 0x000fe2000f8e18ff */
[----:B------:R-:W-:Y:S01]  /*3310*/  PLOP3.LUT P2, PT, PT, PT, PT, 0x80, 0x8 ;  /* 0x000000000008781c */ /* 0x000fe20003f4f070 */
[----:B------:R-:W-:Y:S01]  /*3320*/  ULEA UR30, UR31, UR26, 0x3 ;  /* 0x0000001a1f1e7291 */ /* 0x000fe2000f8e18ff */
[----:B------:R-:W-:Y:S01]  /*3330*/  PRMT R3, RZ, 0x654, R3 ;  /* 0x00000654ff037816 */ /* 0x000fe20000000003 */
[----:B------:R-:W-:Y:S01]  /*3340*/  ULEA UR11, UR31, UR42, 0x8 ;  /* 0x0000002a1f0b7291 */ /* 0x000fe2000f8e40ff */
[----:B-1----:R-:W1:Y:S01]  /*3350*/  LDS.128 R4, [R4+0xf0] ;  /* 0x0000f00004047984 */ /* 0x002e620000000c00 */
[----:B------:R-:W-:Y:S02]  /*3360*/  @P0 SHF.L.U32 R2, R8, 0x1f, RZ ;  /* 0x0000001f08020819 */ /* 0x000fe400000006ff */
[----:B------:R-:W-:Y:S01]  /*3370*/  SHF.L.U32 R0, R11, 0x1f, RZ ;  /* 0x0000001f0b007819 */ /* 0x000fe200000006ff */
[----:B------:R-:W-:Y:S01]  /*3380*/  @!PT LDS RZ, [RZ] ;  /* 0x00000000fffff984 */ /* 0x000fe20000000800 */
[----:B------:R-:W-:Y:S01]  /*3390*/  @!PT LDS RZ, [RZ] ;  /* 0x00000000fffff984 */ /* 0x000fe20000000800 */
[----:B------:R-:W-:Y:S01]  /*33a0*/  @!PT LDS RZ, [RZ] ;  /* 0x00000000fffff984 */ /* 0x000fe20000000800 */
[----:B------:R-:W-:Y:S01]  /*33b0*/  @!PT LDS RZ, [RZ] ;  /* 0x00000000fffff984 */ /* 0x000fe20000000800 */
[----:B------:R2:W-:Y:S06]  /*33c0*/  MEMBAR.ALL.CTA ;  /* 0x0000000000007992 */ /* 0x0005ec0000008000 */
[----:B--2---:R-:W2:Y:S02]  /*33d0*/  FENCE.VIEW.ASYNC.S ;  /* 0x00000000000073c6 */ /* 0x004ea40000000000 */
[----:B--2---:R2:W-:Y:S01]  /*33e0*/  SYNCS.ARRIVE.TRANS64.RED.A1T0 RZ, [R3+URZ], RZ ;  /* 0x000000ff03ff79a7 */ /* 0x0045e200081004ff */
[----:B------:R2:W3:Y:S01]  /*33f0*/  @P0 SYNCS.PHASECHK.TRANS64.TRYWAIT P2, [UR4], R2 ;  /* 0x00000002ff0005a7 */ /* 0x0004e20008041104 */
[----:B-1----:R-:W-:Y:S01]  /*3400*/  LOP3.LUT P1, RZ, R6, 0x1, RZ, 0xc0, !PT ;  /* 0x0000000106ff7812 */ /* 0x002fe2000782c0ff */
[----:B------:R-:W1:Y:S02]  /*3410*/  SYNCS.PHASECHK.TRANS64.TRYWAIT P0, [UR30+0xb0], R0 ;  /* 0x0000b000ff0075a7 */ /* 0x000e64000800111e */
[----:B-123--:R-:W-:Y:S10]  /*3420*/  @!P0 BRA `(.L_x_60) ;  /* 0x0000008400748947 */ /* 0x00eff40003800000 */
.L_x_147:
[----:B------:R-:W-:Y:S01]  /*3430*/  IADD3 R10, PT, PT, R10, 0x1, RZ ;  /* 0x000000010a0a7810 */ /* 0x000fe20007ffe0ff */
[----:B------:R-:W-:Y:S06]  /*3440*/  BRA.U !UP4, `(.L_x_61) ;  /* 0x000000010cc07547 */ /* 0x000fec000b800000 */
[----:B------:R-:W-:Y:S01]  /*3450*/  UPLOP3.LUT UP2, UPT, UPT, UPT, UPT, 0x40, 0x4 ;  /* 0x000000000004789c */ /* 0x000fe20003f4e870 */
[----:B------:R-:W-:Y:S01]  /*3460*/  UMOV UR24, UR41 ;  /* 0x0000002900187c82 */ /* 0x000fe20008000000 */
[----:B------:R-:W-:Y:S01]  /*3470*/  UMOV UR23, UR40 ;  /* 0x0000002800177c82 */ /* 0x000fe20008000000 */
[----:B------:R-:W-:-:S08]  /*3480*/  UMOV UR10, UR22 ;  /* 0x00000016000a7c82 */ /* 0x000fd00008000000 */
.L_x_64:
[----:B------:R-:W-:Y:S02]  /*3490*/  UIADD3 UR24, UPT, UPT, UR24, 0x1, URZ ;  /* 0x0000000118187890 */ /* 0x000fe4000fffe0ff */
[----:B--2---:R-:W-:Y:S02]  /*34a0*/  ULEA UR5, UR10, UR26, 0x3 ;  /* 0x0000001a0a057291 */ /* 0x004fe4000f8e18ff */
[----:B------:R-:W-:Y:S01]  /*34b0*/  UISETP.NE.AND UP3, UPT, UR24, URZ, UPT ;  /* 0x000000ff1800728c */ /* 0x000fe2000bf65270 */
[----:B---3--:R-:W-:Y:S10]  /*34c0*/  @P2 BRA `(.L_x_62) ;  /* 0x00000000000c2947 */ /* 0x008ff40003800000 */
[----:B-1----:R-:W-:Y:S04]  /*34d0*/  SHF.L.U32 R3, R8, 0x1f, RZ ;  /* 0x0000001f08037819 */ /* 0x002fe800000006ff */
[----:B------:R-:W1:Y:S02]  /*34e0*/  SYNCS.PHASECHK.TRANS64.TRYWAIT P0, [UR5], R3 ;  /* 0x00000003ff0075a7 */ /* 0x000e640008001105 */
[----:B-1----:R-:W-:Y:S05]  /*34f0*/  @!P0 BRA `(.L_x_63) ;  /* 0x0000008400588947 */ /* 0x002fea0003800000 */
.L_x_62:
[----:B------:R-:W-:Y:S01]  /*3500*/  UISETP.NE.AND UP0, UPT, UR23, 0x1, UPT ;  /* 0x000000011700788c */ /* 0x000fe2000bf05270 */
[----:B------:R-:W-:Y:S01]  /*3510*/  PLOP3.LUT P2, PT, PT, PT, PT, 0x80, 0x8 ;  /* 0x000000000008781c */ /* 0x000fe20003f4f070 */
[----:B------:R-:W-:Y:S02]  /*3520*/  UIADD3 UR4, UPT, UPT, UR10, 0x1, URZ ;  /* 0x000000010a047890 */ /* 0x000fe4000fffe0ff */
[----:B------:R-:W-:Y:S02]  /*3530*/  UIADD3 UR25, UPT, UPT, UR5, 0x18, URZ ;  /* 0x0000001805197890 */ /* 0x000fe4000fffe0ff */
[----:B------:R-:W-:Y:S01]  /*3540*/  UISETP.NE.AND UP1, UPT, UR4, 0x3, UPT ;  /* 0x000000030400788c */ /* 0x000fe2000bf25270 */
[----:B------:R-:W-:Y:S01]  /*3550*/  PLOP3.LUT P0, PT, PT, PT, UP0, 0x80, 0x8 ;  /* 0x000000000008781c */ /* 0x000fe20003f0f008 */
[----:B------:R-:W-:Y:S02]  /*3560*/  UIADD3 UR23, UPT, UPT, UR23, -0x1, URZ ;  /* 0xffffffff17177890 */ /* 0x000fe4000fffe0ff */
[----:B------:R-:W-:Y:S02]  /*3570*/  USEL UR6, URZ, 0x1, UP1 ;  /* 0x00000001ff067887 */ /* 0x000fe40008800000 */
[----:B------:R-:W-:Y:S01]  /*3580*/  USEL UR22, UR4, URZ, UP1 ;  /* 0x000000ff04167287 */ /* 0x000fe20008800000 */
[----:B------:R-:W-:Y:S01]  /*3590*/  UMOV UR7, 0x40004040 ;  /* 0x4000404000077882 */ /* 0x000fe20000000000 */
[----:B------:R-:W-:Y:S02]  /*35a0*/  UMOV UR5, 0x40004040 ;  /* 0x4000404000057882 */ /* 0x000fe40000000000 */
[----:B------:R-:W-:Y:S01]  /*35b0*/  @UP0 ULEA UR4, UR22, UR26, 0x3 ;  /* 0x0000001a16040291 */ /* 0x000fe2000f8e18ff */
[----:B------:R-:W-:Y:S01]  /*35c0*/  LOP3.LUT R8, R8, UR6, RZ, 0x3c, !PT ;  /* 0x0000000608087c12 */ /* 0x000fe2000f8e3cff */
[----:B------:R-:W-:Y:S01]  /*35d0*/  ULEA UR6, UR10, UR29, 0xb ;  /* 0x0000001d0a067291 */ /* 0x000fe2000f8e58ff */
[----:B------:R-:W-:Y:S02]  /*35e0*/  UMOV UR21, 0x40004040 ;  /* 0x4000404000157882 */ /* 0x000fe40000000000 */
[----:B-1----:R-:W-:Y:S01]  /*35f0*/  @P0 SHF.L.U32 R0, R8, 0x1f, RZ ;  /* 0x0000001f08000819 */ /* 0x002fe200000006ff */
[----:B------:R-:W-:Y:S02]  /*3600*/  UIADD3 UR20, UPT, UPT, UR6, 0x2, URZ ;  /* 0x0000000206147890 */ /* 0x000fe4000fffe0ff */
[----:B------:R-:W-:Y:S01]  /*3610*/  UIADD3 UR16, UPT, UPT, UR6, 0x4, URZ ;  /* 0x0000000406107890 */ /* 0x000fe2000fffe0ff */
[----:B------:R2:W3:Y:S01]  /*3620*/  @P0 SYNCS.PHASECHK.TRANS64.TRYWAIT P2, [UR4], R0 ;  /* 0x00000000ff0005a7 */ /* 0x0004e20008041104 */
[----:B------:R-:W-:Y:S02]  /*3630*/  ULEA UR4, UR10, UR28, 0xa ;  /* 0x0000001c0a047291 */ /* 0x000fe4000f8e50ff */
[----:B------:R-:W-:Y:S02]  /*3640*/  UIADD3 UR12, UPT, UPT, UR6, 0x6, URZ ;  /* 0x00000006060c7890 */ /* 0x000fe4000fffe0ff */
[----:B------:R-:W-:Y:S02]  /*3650*/  UIADD3 UR18, UPT, UPT, UR4, 0x2, URZ ;  /* 0x0000000204127890 */ /* 0x000fe4000fffe0ff */
[----:B------:R-:W-:Y:S02]  /*3660*/  UIADD3 UR14, UPT, UPT, UR4, 0x4, URZ ;  /* 0x00000004040e7890 */ /* 0x000fe4000fffe0ff */
[----:B------:R-:W-:Y:S01]  /*3670*/  UIADD3 UR8, UPT, UPT, UR4, 0x6, URZ ;  /* 0x0000000604087890 */ /* 0x000fe2000fffe0ff */
[----:B------:R2:W-:Y:S01]  /*3680*/  UTCQMMA gdesc[UR4], gdesc[UR6], tmem[UR11], tmem[UR38], idesc[UR39], UP2 ;  /* 0x00ff2606040075ea */ /* 0x0005e2000900030b */
[----:B------:R-:W-:Y:S01]  /*3690*/  UPLOP3.LUT UP2, UPT, UPT, UPT, UPT, 0x80, 0x8 ;  /* 0x000000000008789c */ /* 0x000fe20003f4f070 */
[----:B------:R-:W-:Y:S01]  /*36a0*/  UMOV UR19, 0x40004040 ;  /* 0x4000404000137882 */ /* 0x000fe20000000000 */
[----:B------:R-:W-:Y:S01]  /*36b0*/  UMOV UR17, 0x40004040 ;  /* 0x4000404000117882 */ /* 0x000fe20000000000 */
[----:B------:R2:W-:Y:S01]  /*36c0*/  UTCQMMA gdesc[UR18], gdesc[UR20], tmem[UR11], tmem[UR36], idesc[UR37], UPT ;  /* 0x00ff2414120075ea */ /* 0x0005e2000b80030b */
[----:B------:R-:W-:Y:S01]  /*36d0*/  UMOV UR15, 0x40004040 ;  /* 0x40004040000f7882 */ /* 0x000fe20000000000 */
[----:B------:R-:W-:Y:S01]  /*36e0*/  UMOV UR13, 0x40004040 ;  /* 0x40004040000d7882 */ /* 0x000fe20000000000 */
[----:B------:R-:W-:Y:S01]  /*36f0*/  UMOV UR9, 0x40004040 ;  /* 0x4000404000097882 */ /* 0x000fe20000000000 */
[----:B------:R2:W-:Y:S01]  /*3700*/  UTCQMMA gdesc[UR14], gdesc[UR16], tmem[UR11], tmem[UR34], idesc[UR35], UPT ;  /* 0x00ff22100e0075ea */ /* 0x0005e2000b80030b */
[----:B------:R2:W-:Y:S01]  /*3710*/  UTCQMMA gdesc[UR8], gdesc[UR12], tmem[UR11], tmem[UR32], idesc[UR33], UPT ;  /* 0x00ff200c080075ea */ /* 0x0005e2000b80030b */
[----:B------:R2:W-:Y:S01]  /*3720*/  UTCBAR.MULTICAST [UR25], URZ, UR27 ;  /* 0x000000ff190073e9 */ /* 0x0005e2000800081b */
[----:B------:R-:W-:Y:S01]  /*3730*/  UMOV UR10, UR22 ;  /* 0x00000016000a7c82 */ /* 0x000fe20008000000 */
[----:B------:R-:W-:Y:S05]  /*3740*/  BRA.U UP3, `(.L_x_64) ;  /* 0xfffffffd03507547 */ /* 0x000fea000b83ffff */
.L_x_61:
[----:B--2---:R-:W-:Y:S01]  /*3750*/  UIADD3 UR4, UPT, UPT, UR31, 0x1, URZ ;  /* 0x000000011f047890 */ /* 0x004fe2000fffe0ff */
[C---:B------:R-:W-:Y:S01]  /*3760*/  ISETP.NE.AND P0, PT, R10.reuse, 0x2, PT ;  /* 0x000000020a00780c */ /* 0x040fe20003f05270 */
[----:B------:R-:W-:Y:S02]  /*3770*/  UIADD3 UR5, UPT, UPT, UR30, 0xa0, URZ ;  /* 0x000000a01e057890 */ /* 0x000fe4000fffe0ff */
[----:B------:R-:W-:Y:S01]  /*3780*/  UISETP.NE.AND UP0, UPT, UR4, 0x2, UPT ;  /* 0x000000020400788c */ /* 0x000fe2000bf05270 */
[----:B-1----:R-:W-:Y:S02]  /*3790*/  SEL R0, RZ, 0x1, P0 ;  /* 0x00000001ff007807 */ /* 0x002fe40000000000 */
[----:B------:R-:W-:Y:S01]  /*37a0*/  SEL R10, R10, RZ, P0 ;  /* 0x000000ff0a0a7207 */ /* 0x000fe20000000000 */
[----:B------:R-:W-:Y:S01]  /*37b0*/  USEL UR6, URZ, 0x1, UP0 ;  /* 0x00000001ff067887 */ /* 0x000fe20008000000 */
[----:B------:R-:W-:Y:S01]  /*37c0*/  LOP3.LUT R9, R9, R0, RZ, 0x3c, !PT ;  /* 0x0000000009097212 */ /* 0x000fe200078e3cff */
[----:B------:R-:W-:Y:S01]  /*37d0*/  USEL UR31, UR4, URZ, UP0 ;  /* 0x000000ff041f7287 */ /* 0x000fe20008000000 */
[----:B------:R1:W-:Y:S03]  /*37e0*/  UTCBAR [UR5], URZ ;  /* 0x000000ff050073e9 */ /* 0x0003e600080000ff */
[----:B------:R-:W-:Y:S01]  /*37f0*/  LOP3.LUT R11, R11, UR6, RZ, 0x3c, !PT ;  /* 0x000000060b0b7c12 */ /* 0x000fe2000f8e3cff */
[----:B------:R-:W-:Y:S07]  /*3800*/  @P1 BRA `(.L_x_65) ;  /* 0xfffffff800a01947 */ /* 0x000fee000383ffff */
[----:B------:R-:W2:Y:S01]  /*3810*/  S2UR UR7, SR_CgaCtaId ;  /* 0x00000000000779c3 */ /* 0x000ea20000008800 */
[----:B------:R-:W-:Y:S01]  /*3820*/  ELECT P0, URZ, PT ;  /* 0x0000000000ff782f */ /* 0x000fe20003800000 */
[----:B------:R-:W-:Y:S01]  /*3830*/  IMAD.MOV.U32 R0, RZ, RZ, 0x1 ;  /* 0x00000001ff007424 */ /* 0x000fe200078e00ff */
[----:B------:R-:W-:Y:S01]  /*3840*/  UIADD3 UR26, UPT, UPT, UR26, 0xb0, URZ ;  /* 0x000000b01a1a7890 */ /* 0x000fe2000fffe0ff */
[----:B------:R-:W-:Y:S01]  /*3850*/  SHF.L.U32 R3, R11, 0x1f, RZ ;  /* 0x0000001f0b037819 */ /* 0x000fe200000006ff */
[----:B------:R-:W-:-:S03]  /*3860*/  UMOV UR4, 0x40 ;  /* 0x0000004000047882 */ /* 0x000fc60000000000 */
[----:B------:R-:W-:Y:S01]  /*3870*/  UVIRTCOUNT.DEALLOC.SMPOOL 0x80 ;  /* 0x000000800000784c */ /* 0x000fe20000000000 */
[----:B--2---:R-:W-:Y:S02]  /*3880*/  ULEA UR7, UR7, UR4, 0x18 ;  /* 0x0000000407077291 */ /* 0x004fe4000f8ec0ff */
[----:B------:R-:W-:-:S07]  /*3890*/  ULEA UR4, UR31, UR26, 0x3 ;  /* 0x0000001a1f047291 */ /* 0x000fce000f8e18ff */
[----:B------:R2:W-:Y:S02]  /*38a0*/  @P0 STS.U8 [UR7+0x1c], R0 ;  /* 0x00001c00ff000988 */ /* 0x0005e40008000007 */
[----:B------:R-:W4:Y:S02]  /*38b0*/  SYNCS.PHASECHK.TRANS64.TRYWAIT P0, [UR4], R3 ;  /* 0x00000003ff0075a7 */ /* 0x000f240008001104 */
[----:B--2-4-:R-:W-:Y:S05]  /*38c0*/  @!P0 BRA `(.L_x_66) ;  /* 0x00000080007c8947 */ /* 0x014fea0003800000 */
.L_x_150:
[----:B------:R-:W-:-:S04]  /*38d0*/  UIADD3 UR4, UPT, UPT, UR31, 0x1, URZ ;  /* 0x000000011f047890 */ /* 0x000fc8000fffe0ff */
[----:B------:R-:W-:-:S04]  /*38e0*/  UISETP.NE.AND UP0, UPT, UR4, 0x2, UPT ;  /* 0x000000020400788c */ /* 0x000fc8000bf05270 */
[----:B-1----:R-:W-:Y:S02]  /*38f0*/  USEL UR5, URZ, 0x1, UP0 ;  /* 0x00000001ff057887 */ /* 0x002fe40008000000 */
[----:B------:R-:W-:-:S04]  /*3900*/  USEL UR4, UR4, URZ, UP0 ;  /* 0x000000ff04047287 */ /* 0x000fc80008000000 */
[----:B------:R-:W-:Y:S01]  /*3910*/  ULEA UR4, UR4, UR26, 0x3 ;  /* 0x0000001a04047291 */ /* 0x000fe2000f8e18ff */
[----:B--2---:R-:W-:-:S04]  /*3920*/  LOP3.LUT R3, R11, UR5, RZ, 0x3c, !PT ;  /* 0x000000050b037c12 */ /* 0x004fc8000f8e3cff */
[----:B------:R-:W-:-:S04]  /*3930*/  SHF.L.U32 R3, R3, 0x1f, RZ ;  /* 0x0000001f03037819 */ /* 0x000fc800000006ff */
[----:B------:R-:W1:Y:S02]  /*3940*/  SYNCS.PHASECHK.TRANS64.TRYWAIT P0, [UR4], R3 ;  /* 0x00000003ff0075a7 */ /* 0x000e640008001104 */
[----:B-1----:R-:W-:Y:S05]  /*3950*/  @!P0 BRA `(.L_x_67) ;  /* 0x0000008000708947 */ /* 0x002fea0003800000 */
.L_x_152:
[----:B------:R-:W-:Y:S01]  /*3960*/  NOP ;  /* 0x0000000000007918 */ /* 0x000fe20000000000 */
[----:B-1----:R-:W1:Y:S01]  /*3970*/  LDS R0, [UR7+0x14] ;  /* 0x00001407ff007984 */ /* 0x002e620008000800 */
[----:B------:R-:W-:Y:S01]  /*3980*/  ULOP3.LUT UR4, UR42, 0xffff, URZ, 0xc0, !UPT ;  /* 0x0000ffff2a047892 */ /* 0x000fe2000f8ec0ff */
[----:B------:R-:W-:Y:S01]  /*3990*/  UMOV UR5, 0xffff ;  /* 0x0000ffff00057882 */ /* 0x000fe20000000000 */
[----:B------:R-:W-:Y:S02]  /*39a0*/  UMOV UR6, 0x1 ;  /* 0x0000000100067882 */ /* 0x000fe40000000000 */
[----:B------:R-:W-:-:S04]  /*39b0*/  USHF.R.U32.HI UR4, URZ, 0x5, UR4 ;  /* 0x00000005ff047899 */ /* 0x000fc80008011604 */
[----:B------:R-:W-:Y:S02]  /*39c0*/  USHF.L.U32 UR5, UR5, UR4, URZ ;  /* 0x0000000405057299 */ /* 0x000fe400080006ff */
[----:B------:R-:W-:-:S04]  /*39d0*/  USHF.L.U32 UR4, UR6, UR4, URZ ;  /* 0x0000000406047299 */ /* 0x000fc800080006ff */
[----:B-1----:R-:W-:-:S04]  /*39e0*/  LOP3.LUT R0, R0, UR5, RZ, 0xc0, !PT ;  /* 0x0000000500007c12 */ /* 0x002fc8000f8ec0ff */
[----:B------:R-:W-:-:S13]  /*39f0*/  ISETP.NE.AND P0, PT, R0, UR5, PT ;  /* 0x0000000500007c0c */ /* 0x000fda000bf05270 */
[----:B------:R-:W-:Y:S05]  /*3a00*/  @P0 BRA `(.L_x_68) ;  /* 0x0000000000580947 */ /* 0x000fea0003800000 */
[----:B------:R-:W1:Y:S02]  /*3a10*/  LDS R0, [UR7+0x18] ;  /* 0x00001807ff007984 */ /* 0x000e640008000800 */
[----:B-1----:R-:W-:-:S04]  /*3a20*/  LOP3.LUT R0, R0, UR4, RZ, 0xc0, !PT ;  /* 0x0000000400007c12 */ /* 0x002fc8000f8ec0ff */
[----:B------:R-:W-:-:S13]  /*3a30*/  ISETP.NE.AND P0, PT, R0, UR4, PT ;  /* 0x0000000400007c0c */ /* 0x000fda000bf05270 */
[----:B------:R-:W-:Y:S05]  /*3a40*/  @P0 BRA `(.L_x_69) ;  /* 0x00000000003c0947 */ /* 0x000fea0003800000 */
[----:B------:R-:W1:Y:S01]  /*3a50*/  S2R R2, SR_LANEID ;  /* 0x0000000000027919 */ /* 0x000e620000000000 */
[----:B------:R-:W-:Y:S01]  /*3a60*/  ULOP3.LUT UR5, URZ, UR5, URZ, 0x33, !UPT ;  /* 0x00000005ff057292 */ /* 0x000fe2000f8e33ff */
[----:B------:R-:W-:Y:S01]  /*3a70*/  LOP3.LUT R4, RZ, UR4, RZ, 0x33, !PT ;  /* 0x00000004ff047c12 */ /* 0x000fe2000f8e33ff */
[----:B------:R-:W-:Y:S02]  /*3a80*/  VOTEU.ANY UR4, UPT, PT ;  /* 0x0000000000047886 */ /* 0x000fe400038e0100 */
[----:B------:R-:W-:Y:S01]  /*3a90*/  UFLO.U32 UR4, UR4 ;  /* 0x00000004000472bd */ /* 0x000fe200080e0000 */
[----:B------:R-:W2:Y:S01]  /*3aa0*/  REDUX UR6, R4 ;  /* 0x00000000040673c4 */ /* 0x000ea20000000000 */
[----:B------:R-:W-:-:S06]  /*3ab0*/  IMAD.U32 R0, RZ, RZ, UR5 ;  /* 0x00000005ff007e24 */ /* 0x000fcc000f8e00ff */
[----:B------:R4:W-:Y:S01]  /*3ac0*/  UTCATOMSWS.AND URZ, UR5 ;  /* 0x0000000500ff79e3 */ /* 0x0009e20008000000 */
[----:B------:R-:W3:Y:S01]  /*3ad0*/  REDUX UR8, R0 ;  /* 0x00000000000873c4 */ /* 0x000ee20000000000 */
[----:B-1----:R-:W-:Y:S01]  /*3ae0*/  ISETP.EQ.U32.AND P0, PT, R2, UR4, PT ;  /* 0x0000000402007c0c */ /* 0x002fe2000bf02070 */
[----:B--2---:R-:W-:Y:S01]  /*3af0*/  IMAD.U32 R2, RZ, RZ, UR6 ;  /* 0x00000006ff027e24 */ /* 0x004fe2000f8e00ff */
[----:B---3--:R-:W-:-:S11]  /*3b00*/  MOV R3, UR8 ;  /* 0x0000000800037c02 */ /* 0x008fd60008000f00 */
[----:B------:R4:W-:Y:S04]  /*3b10*/  @P0 ATOMS.AND RZ, [UR7+0x14], R3 ;  /* 0x00001403ffff098c */ /* 0x0009e8000a800007 */
[----:B------:R4:W-:Y:S01]  /*3b20*/  @P0 ATOMS.AND RZ, [UR7+0x18], R2 ;  /* 0x00001802ffff098c */ /* 0x0009e2000a800007 */
[----:B------:R-:W-:Y:S05]  /*3b30*/  BRA `(.L_x_70) ;  /* 0x0000000000147947 */ /* 0x000fea0003800000 */
.L_x_69:
[----:B------:R-:W-:Y:S02]  /*3b40*/  MOV R2, 0x3b60 ;  /* 0x00003b6000027802 */ /* 0x000fe40000000f00 */
[----:B---3-5:R-:W-:Y:S05]  /*3b50*/  CALL.REL.NOINC `($__internal_0_$__cuda_sm10x_tcgen05_guardrail_trap_col_being_dealloced_not_returned_by_alloc) ;  /* 0x0000008400547944 */ /* 0x028fea0003c00000 */
[----:B------:R-:W-:Y:S05]  /*3b60*/  BRA `(.L_x_70) ;  /* 0x0000000000087947 */ /* 0x000fea0003800000 */
.L_x_68:
[----:B------:R-:W-:Y:S02]  /*3b70*/  MOV R2, 0x3b90 ;  /* 0x00003b9000027802 */ /* 0x000fe40000000f00 */
[----:B---3-5:R-:W-:Y:S05]  /*3b80*/  CALL.REL.NOINC `($__internal_2_$__cuda_sm10x_tcgen05_guardrail_trap_unallocated_columns_being_dealloced) ;  /* 0x0000008400607944 */ /* 0x028fea0003c00000 */
.L_x_70:
[----:B------:R-:W-:Y:S01]  /*3b90*/  NOP ;  /* 0x0000000000007918 */ /* 0x000fe20000000000 */
[----:B----4-:R-:W-:Y:S05]  /*3ba0*/  EXIT ;  /* 0x000000000000794d */ /* 0x010fea0003800000 */
.L_x_54:
[----:B------:R-:W-:-:S09]  /*3bb0*/  UISETP.NE.OR UP0, UPT, UR17, 0x3, !UP3 ;  /* 0x000000031100788c */ /* 0x000fd2000df05670 */
[----:B------:R-:W-:Y:S05]  /*3bc0*/  BRA.U UP0, `(.L_x_71) ;  /* 0x0000001100587547 */ /* 0x000fea000b800000 */
[----:B------:R-:W1:Y:S01]  /*3bd0*/  S2UR UR10, SR_CgaCtaId ;  /* 0x00000000000a79c3 */ /* 0x000e620000008800 */
[----:B------:R-:W2:Y:S01]  /*3be0*/  LDCU UR31, c[0x0][0x370] ;  /* 0x00006e00ff1f77ac */ /* 0x000ea20008000800 */
[----:B------:R-:W-:Y:S02]  /*3bf0*/  HFMA2 R13, -RZ, RZ, 0, 0 ;  /* 0x00000000ff0d7431 */ /* 0x000fe400000001ff */
[----:B------:R-:W-:Y:S01]  /*3c00*/  IMAD.MOV.U32 R15, RZ, RZ, 0x1 ;  /* 0x00000001ff0f7424 */ /* 0x000fe200078e00ff */
[----:B------:R-:W-:Y:S01]  /*3c10*/  MOV R7, 0x2000 ;  /* 0x0000200000077802 */ /* 0x000fe20000000f00 */
[----:B------:R-:W2:Y:S01]  /*3c20*/  LDCU.128 UR44, c[0x0][0xb10] ;  /* 0x00016200ff2c77ac */ /* 0x000ea20008000c00 */
[----:B------:R-:W-:Y:S01]  /*3c30*/  IMAD.MOV.U32 R14, RZ, RZ, RZ ;  /* 0x000000ffff0e7224 */ /* 0x000fe200078e00ff */
[----:B------:R-:W3:Y:S01]  /*3c40*/  LDC.64 R16, c[0x0][0x348] ;  /* 0x0000d200ff107b82 */ /* 0x000ee20000000a00 */
[----:B------:R-:W4:Y:S01]  /*3c50*/  LDCU UR30, c[0x0][0x374] ;  /* 0x00006e80ff1e77ac */ /* 0x000f220008000800 */
[----:B------:R-:W1:Y:S06]  /*3c60*/  LDCU UR15, c[0x0][0xb0c] ;  /* 0x00016180ff0f77ac */ /* 0x000e6c0008000800 */
[----:B------:R-:W3:Y:S01]  /*3c70*/  LDC.64 R2, c[0x0][0x888] ;  /* 0x00022200ff027b82 */ /* 0x000ee20000000a00 */
[----:B------:R-:W3:Y:S01]  /*3c80*/  LDCU UR49, c[0x0][0xb20] ;  /* 0x00016400ff3177ac */ /* 0x000ee20008000800 */
[----:B------:R-:W3:Y:S06]  /*3c90*/  LDCU UR4, c[0x0][0xb30] ;  /* 0x00016600ff0477ac */ /* 0x000eec0008000800 */
[----:B------:R-:W3:Y:S01]  /*3ca0*/  LDC.64 R4, c[0x0][0x890] ;  /* 0x00022400ff047b82 */ /* 0x000ee20000000a00 */
[----:B------:R-:W-:Y:S01]  /*3cb0*/  UMOV UR21, 0x400 ;  /* 0x0000040000157882 */ /* 0x000fe20000000000 */
[----:B--2---:R-:W-:-:S02]  /*3cc0*/  UIMAD.WIDE.U32 UR6, UR31, UR44, URZ ;  /* 0x0000002c1f0672a5 */ /* 0x004fc4000f8e00ff */
[----:B----4-:R-:W-:Y:S02]  /*3cd0*/  UIMAD.WIDE.U32 UR8, UR30, UR47, URZ ;  /* 0x0000002f1e0872a5 */ /* 0x010fe4000f8e00ff */
[----:B-1----:R-:W-:Y:S02]  /*3ce0*/  ULEA UR21, UR10, UR21, 0x18 ;  /* 0x000000150a157291 */ /* 0x002fe4000f8ec0ff */
[----:B------:R-:W-:Y:S02]  /*3cf0*/  UPLOP3.LUT UP3, UPT, UPT, UPT, UPT, 0x40, 0x4 ;  /* 0x000000000004789c */ /* 0x000fe40003f6e870 */
[----:B------:R-:W-:Y:S02]  /*3d00*/  UIADD3 UR37, UPT, UPT, UR21, 0x48, URZ ;  /* 0x0000004815257890 */ /* 0x000fe4000fffe0ff */
[----:B------:R-:W-:Y:S02]  /*3d10*/  UIADD3 UR33, UPT, UPT, UR21, 0x30, URZ ;  /* 0x0000003015217890 */ /* 0x000fe4000fffe0ff */
[----:B------:R-:W-:-:S02]  /*3d20*/  UIADD3 UR25, UPT, UPT, UR21, 0x38, URZ ;  /* 0x0000003815197890 */ /* 0x000fc4000fffe0ff */
[----:B------:R-:W-:Y:S01]  /*3d30*/  UIADD3 UR17, UPT, UPT, UR21, 0x40, URZ ;  /* 0x0000004015117890 */ /* 0x000fe2000fffe0ff */
[----:B------:R-:W-:Y:S01]  /*3d40*/  UMOV UR6, UR7 ;  /* 0x0000000700067c82 */ /* 0x000fe20008000000 */
[----:B------:R-:W-:Y:S01]  /*3d50*/  UMOV UR41, UR9 ;  /* 0x0000000900297c82 */ /* 0x000fe20008000000 */
[----:B------:R-:W-:Y:S02]  /*3d60*/  UISETP.GE.AND UP0, UPT, UR42, 0x1, UPT ;  /* 0x000000012a00788c */ /* 0x000fe4000bf06270 */
[----:B------:R-:W-:Y:S01]  /*3d70*/  UISETP.NE.AND UP4, UPT, UR42, 0x1, UPT ;  /* 0x000000012a00788c */ /* 0x000fe2000bf85270 */
[----:B------:R-:W1:Y:S01]  /*3d80*/  LDCU.64 UR22, c[0x0][0xb28] ;  /* 0x00016500ff1677ac */ /* 0x000e620008000a00 */
[----:B------:R-:W-:Y:S02]  /*3d90*/  UISETP.NE.AND UP6, UPT, UR15, 0x1, UPT ;  /* 0x000000010f00788c */ /* 0x000fe4000bfc5270 */
[----:B------:R-:W-:Y:S02]  /*3da0*/  UISETP.NE.AND UP5, UPT, UR46, 0x1, UPT ;  /* 0x000000012e00788c */ /* 0x000fe4000bfa5270 */
[----:B------:R-:W-:-:S02]  /*3db0*/  UPRMT UR37, UR10, 0x654, UR37 ;  /* 0x000006540a257896 */ /* 0x000fc40008000025 */
[----:B------:R-:W-:Y:S02]  /*3dc0*/  USHF.R.U32.HI UR43, URZ, UR45, UR6 ;  /* 0x0000002dff2b7299 */ /* 0x000fe40008011606 */
[----:B------:R-:W-:Y:S02]  /*3dd0*/  UPRMT UR40, UR10, 0x654, UR33 ;  /* 0x000006540a287896 */ /* 0x000fe40008000021 */
[----:B------:R-:W-:Y:S02]  /*3de0*/  UPRMT UR39, UR10, 0x654, UR25 ;  /* 0x000006540a277896 */ /* 0x000fe40008000019 */
[----:B------:R-:W-:Y:S02]  /*3df0*/  UPRMT UR38, UR10, 0x654, UR17 ;  /* 0x000006540a267896 */ /* 0x000fe40008000011 */
[----:B---3--:R-:W-:Y:S02]  /*3e00*/  USHF.R.U32.HI UR41, URZ, UR49, UR41 ;  /* 0x00000031ff297299 */ /* 0x008fe40008011629 */
[----:B------:R-:W-:-:S11]  /*3e10*/  UISETP.NE.AND UP2, UPT, UR4, 0x1, UPT ;  /* 0x000000010400788c */ /* 0x000fd6000bf45270 */
.L_x_82:
[C---:B------:R-:W-:Y:S02]  /*3e20*/  LEA R12, R14.reuse, UR21, 0x3 ;  /* 0x000000150e0c7c11 */ /* 0x040fe4000f8e18ff */
[----:B------:R-:W-:Y:S02]  /*3e30*/  SHF.L.U32 R9, R13, 0x1f, RZ ;  /* 0x0000001f0d097819 */ /* 0x000fe400000006ff */
[----:B------:R-:W-:Y:S02]  /*3e40*/  LEA R10, R14, UR21, 0x4 ;  /* 0x000000150e0a7c11 */ /* 0x000fe4000f8e20ff */
[----:B--2---:R-:W2:Y:S02]  /*3e50*/  SYNCS.PHASECHK.TRANS64.TRYWAIT P0, [R12+URZ+0x80], R9 ;  /* 0x000080090c0075a7 */ /* 0x004ea400080011ff */
[----:B--2---:R-:W-:Y:S05]  /*3e60*/  @!P0 BRA `(.L_x_72) ;  /* 0x0000007c00448947 */ /* 0x004fea0003800000 */
.L_x_153:
[----:B--2---:R-:W2:Y:S01]  /*3e70*/  LDS.128 R8, [R10+0xf0] ;  /* 0x0000f0000a087984 */ /* 0x004ea20000000c00 */
[----:B------:R-:W-:Y:S01]  /*3e80*/  UISETP.GE.AND UP0, UPT, UR42, 0x1, UPT ;  /* 0x000000012a00788c */ /* 0x000fe2000bf06270 */
[----:B------:R-:W-:Y:S01]  /*3e90*/  @!PT LDS RZ, [RZ] ;  /* 0x00000000fffff984 */ /* 0x000fe20000000800 */
[----:B------:R-:W-:Y:S01]  /*3ea0*/  @!PT LDS RZ, [RZ] ;  /* 0x00000000fffff984 */ /* 0x000fe20000000800 */
[----:B------:R-:W-:Y:S01]  /*3eb0*/  @!PT LDS RZ, [RZ] ;  /* 0x00000000fffff984 */ /* 0x000fe20000000800 */
[----:B------:R-:W-:Y:S01]  /*3ec0*/  @!PT LDS RZ, [RZ] ;  /* 0x00000000fffff984 */ /* 0x000fe20000000800 */
[----:B------:R3:W-:Y:S06]  /*3ed0*/  MEMBAR.ALL.CTA ;  /* 0x0000000000007992 */ /* 0x0007ec0000008000 */
[----:B---3--:R-:W3:Y:S01]  /*3ee0*/  FENCE.VIEW.ASYNC.S ;  /* 0x00000000000073c6 */ /* 0x008ee20000000000 */
[----:B--2---:R-:W-:Y:S11]  /*3ef0*/  LOP3.LUT P0, RZ, R10, 0x1, RZ, 0xc0, !PT ;  /* 0x000000010aff7812 */ /* 0x004ff6000780c0ff */
[----:B------:R-:W-:Y:S02]  /*3f00*/  @!UPT UIADD3 URZ, UPT, UPT, URZ, URZ, URZ ;  /* 0x000000fffffff290 */ /* 0x000fe4000fffe0ff */
[----:B---3--:R-:W-:Y:S01]  /*3f10*/  VOTEU.ANY UP1, P0 ;  /* 0x0000000000ff7886 */ /* 0x008fe20000020100 */
[----:B------:R-:W-:Y:S11]  /*3f20*/  PLOP3.LUT P0, PT, PT, PT, UP1, 0x80, 0x8 ;  /* 0x000000000008781c */ /* 0x000ff60003f0f018 */
[----:B------:R-:W-:Y:S02]  /*3f30*/  @!UPT UIADD3 URZ, UPT, UPT, URZ, URZ, URZ ;  /* 0x000000fffffff290 */ /* 0x000fe4000fffe0ff */
[----:B------:R-:W-:Y:S02]  /*3f40*/  @P0 SHF.R.U32.HI R0, RZ, 0x10, R9 ;  /* 0x00000010ff000819 */ /* 0x000fe40000011609 */
[----:B------:R-:W-:Y:S02]  /*3f50*/  @P0 MOV R6, R8 ;  /* 0x0000000800060202 */ /* 0x000fe40000000f00 */
[----:B------:R-:W-:Y:S01]  /*3f60*/  @P0 R2UR UR4, R0 ;  /* 0x00000000000402ca */ /* 0x000fe200000e0000 */
[----:B------:R-:W-:Y:S01]  /*3f70*/  VIADD R0, R12, 0x90 ;  /* 0x000000900c007836 */ /* 0x000fe20000000000 */
[----:B------:R-:W-:Y:S02]  /*3f80*/  @P0 LOP3.LUT R8, R9, 0xffff, RZ, 0xc0, !PT ;  /* 0x0000ffff09080812 */ /* 0x000fe400078ec0ff */
[----:B------:R-:W-:Y:S02]  /*3f90*/  @P0 R2UR UR6, R6 ;  /* 0x00000000060602ca */ /* 0x000fe400000e0000 */
[----:B------:R-:W-:Y:S02]  /*3fa0*/  PRMT R0, RZ, 0x654, R0 ;  /* 0x00000654ff007816 */ /* 0x000fe40000000000 */
[----:B------:R-:W-:Y:S02]  /*3fb0*/  @P0 R2UR UR5, R8 ;  /* 0x00000000080502ca */ /* 0x000fe400000e0000 */
[----:B------:R2:W-:Y:S03]  /*3fc0*/  SYNCS.ARRIVE.TRANS64.RED.A1T0 RZ, [R0+URZ], RZ ;  /* 0x000000ff00ff79a7 */ /* 0x0005e600081004ff */
[----:B------:R-:W-:Y:S04]  /*3fd0*/  @UP1 UMOV UR29, UR4 ;  /* 0x00000004001d1c82 */ /* 0x000fe80008000000 */
[----:B------:R-:W-:Y:S04]  /*3fe0*/  @UP1 UMOV UR14, UR6 ;  /* 0x00000006000e1c82 */ /* 0x000fe80008000000 */
[----:B------:R-:W-:Y:S01]  /*3ff0*/  @UP1 UMOV UR13, UR5 ;  /* 0x00000005000d1c82 */ /* 0x000fe20008000000 */
[----:B------:R-:W-:Y:S05]  /*4000*/  BRA.U !UP0, `(.L_x_73) ;  /* 0x0000000108a47547 */ /* 0x000fea000b800000 */
[----:B------:R-:W-:Y:S02]  /*4010*/  UIMAD.WIDE.U32 UR18, UR13, UR47, URZ ;  /* 0x0000002f0d1272a5 */ /* 0x000fe4000f8e00ff */
[----:B------:R-:W-:Y:S02]  /*4020*/  UIMAD.WIDE.U32 UR26, UR14, UR44, URZ ;  /* 0x0000002c0e1a72a5 */ /* 0x000fe4000f8e00ff */
[----:B------:R-:W-:Y:S02]  /*4030*/  USEL UR4, UR30, UR41, !UP5 ;  /* 0x000000291e047287 */ /* 0x000fe4000e800000 */
[----:B------:R-:W-:Y:S02]  /*4040*/  USEL UR7, UR31, UR43, !UP6 ;  /* 0x0000002b1f077287 */ /* 0x000fe4000f000000 */
[----:B-1----:R-:W-:Y:S02]  /*4050*/  UIMAD.WIDE.U32 UR8, UR4, UR22, URZ ;  /* 0x00000016040872a5 */ /* 0x002fe4000f8e00ff */
[----:B------:R-:W-:Y:S01]  /*4060*/  UIMAD.WIDE.U32 UR10, UR7, UR22, URZ ;  /* 0x00000016070a72a5 */ /* 0x000fe2000f8e00ff */
[----:B------:R-:W-:Y:S02]  /*4070*/  UMOV UR5, UR19 ;  /* 0x0000001300057c82 */ /* 0x000fe40008000000 */
[----:B------:R-:W-:Y:S03]  /*4080*/  USHF.R.U32.HI UR6, URZ, UR49, UR5 ;  /* 0x00000031ff067299 */ /* 0x000fe60008011605 */
[----:B------:R-:W-:Y:S01]  /*4090*/  UMOV UR5, UR27 ;  /* 0x0000001b00057c82 */ /* 0x000fe20008000000 */
[----:B------:R-:W-:Y:S02]  /*40a0*/  USEL UR6, UR13, UR6, !UP5 ;  /* 0x000000060d067287 */ /* 0x000fe4000e800000 */
[----:B------:R-:W-:Y:S03]  /*40b0*/  USHF.R.U32.HI UR12, URZ, UR45, UR5 ;  /* 0x0000002dff0c7299 */ /* 0x000fe60008011605 */
[----:B------:R-:W-:Y:S02]  /*40c0*/  UMOV UR5, UR9 ;  /* 0x0000000900057c82 */ /* 0x000fe40008000000 */
[----:B------:R-:W-:Y:S03]  /*40d0*/  @UP4 USHF.R.U32.HI UR4, URZ, UR23, UR5 ;  /* 0x00000017ff044299 */ /* 0x000fe60008011605 */
[----:B------:R-:W-:Y:S01]  /*40e0*/  UMOV UR5, UR11 ;  /* 0x0000000b00057c82 */ /* 0x000fe20008000000 */
[----:B------:R-:W-:Y:S02]  /*40f0*/  UIMAD UR4, UR42, UR4, URZ ;  /* 0x000000042a0472a4 */ /* 0x000fe4000f8e02ff */
[----:B------:R-:W-:Y:S02]  /*4100*/  @UP4 USHF.R.U32.HI UR7, URZ, UR23, UR5 ;  /* 0x00000017ff074299 */ /* 0x000fe40008011605 */
[----:B------:R-:W-:Y:S02]  /*4110*/  UIMAD.WIDE.U32 UR10, UR6, UR22, URZ ;  /* 0x00000016060a72a5 */ /* 0x000fe4000f8e00ff */
[----:B------:R-:W-:Y:S02]  /*4120*/  USEL UR5, UR14, UR12, !UP6 ;  /* 0x0000000c0e057287 */ /* 0x000fe4000f000000 */
[----:B------:R-:W-:Y:S02]  /*4130*/  UIMAD UR8, UR42, UR7, URZ ;  /* 0x000000072a0872a4 */ /* 0x000fe4000f8e02ff */
[----:B------:R-:W-:Y:S03]  /*4140*/  UISETP.GE.AND UP0, UPT, UR6, UR4, UPT ;  /* 0x000000040600728c */ /* 0x000fe6000bf06270 */
[----:B------:R-:W-:Y:S01]  /*4150*/  UMOV UR4, UR11 ;  /* 0x0000000b00047c82 */ /* 0x000fe20008000000 */
[----:B------:R-:W-:Y:S02]  /*4160*/  UISETP.GE.OR UP0, UPT, UR5, UR8, UP0 ;  /* 0x000000080500728c */ /* 0x000fe40008706670 */
[----:B------:R-:W-:Y:S02]  /*4170*/  USHF.R.U32.HI UR4, URZ, UR23, UR4 ;  /* 0x00000017ff047299 */ /* 0x000fe40008011604 */
[----:B------:R-:W-:Y:S02]  /*4180*/  UIMAD.WIDE.U32 UR8, UR5, UR22, URZ ;  /* 0x00000016050872a5 */ /* 0x000fe4000f8e00ff */
[----:B------:R-:W-:Y:S04]  /*4190*/  USEL UR10, UR6, UR4, !UP4 ;  /* 0x00000004060a7287 */ /* 0x000fe8000e000000 */
[----:B------:R-:W-:Y:S01]  /*41a0*/  UIADD3 UR11, UPT, UPT, -UR10, URZ, URZ ;  /* 0x000000ff0a0b7290 */ /* 0x000fe2000fffe1ff */
[----:B------:R-:W-:Y:S02]  /*41b0*/  @!UP0 UMOV UR4, UR9 ;  /* 0x0000000900048c82 */ /* 0x000fe40008000000 */
[----:B------:R-:W-:Y:S02]  /*41c0*/  @!UP0 USHF.R.U32.HI UR4, URZ, UR23, UR4 ;  /* 0x00000017ff048299 */ /* 0x000fe40008011604 */
[----:B------:R-:W-:Y:S02]  /*41d0*/  UIMAD UR8, UR42, UR11, UR6 ;  /* 0x0000000b2a0872a4 */ /* 0x000fe4000f8e0206 */
[----:B------:R-:W-:Y:S04]  /*41e0*/  @!UP0 USEL UR4, UR5, UR4, !UP4 ;  /* 0x0000000405048287 */ /* 0x000fe8000e000000 */
[----:B------:R-:W-:Y:S02]  /*41f0*/  @!UP0 UIMAD UR8, UR7, UR8, UR4 ;  /* 0x00000008070882a4 */ /* 0x000fe4000f8e0204 */
[----:B------:R-:W-:Y:S02]  /*4200*/  @!UP0 UIADD3 UR9, UPT, UPT, UR10, -UR4, URZ ;  /* 0x800000040a098290 */ /* 0x000fe4000fffe0ff */
[----:B------:R-:W-:Y:S02]  /*4210*/  UIADD3 UR4, UPT, UPT, -UR5, URZ, URZ ;  /* 0x000000ff05047290 */ /* 0x000fe4000fffe1ff */
[----:B------:R-:W-:Y:S02]  /*4220*/  UIADD3 UR7, UPT, UPT, -UR6, URZ, URZ ;  /* 0x000000ff06077290 */ /* 0x000fe4000fffe1ff */
[----:B------:R-:W-:Y:S02]  /*4230*/  @!UP0 UIMAD UR6, UR9, UR42, UR5 ;  /* 0x0000002a090682a4 */ /* 0x000fe4000f8e0205 */
[----:B------:R-:W-:Y:S02]  /*4240*/  UIMAD UR14, UR15, UR4, UR14 ;  /* 0x000000040f0e72a4 */ /* 0x000fe4000f8e020e */
[----:B------:R-:W-:Y:S01]  /*4250*/  UIMAD UR13, UR46, UR7, UR13 ;  /* 0x000000072e0d72a4 */ /* 0x000fe2000f8e020d */
[----:B------:R-:W-:Y:S02]  /*4260*/  @!UP0 UMOV UR5, UR8 ;  /* 0x0000000800058c82 */ /* 0x000fe40008000000 */
[----:B------:R-:W-:Y:S02]  /*4270*/  UIMAD UR14, UR5, UR15, UR14 ;  /* 0x0000000f050e72a4 */ /* 0x000fe4000f8e020e */
[----:B------:R-:W-:Y:S11]  /*4280*/  UIMAD UR13, UR6, UR46, UR13 ;  /* 0x0000002e060d72a4 */ /* 0x000ff6000f8e020d */
[----:B------:R-:W-:Y:S01]  /*4290*/  @!UPT UIADD3 URZ, UPT, UPT, URZ, URZ, URZ ;  /* 0x000000fffffff290 */ /* 0x000fe2000fffe0ff */
.L_x_73:
[----:B------:R-:W3:Y:S01]  /*42a0*/  @!UP2 LDCU.128 UR8, c[0x0][0xb10] ;  /* 0x00016200ff08a7ac */ /* 0x000ee20008000c00 */
[C---:B------:R-:W-:Y:S02]  /*42b0*/  ISETP.NE.U32.AND P1, PT, R4.reuse, RZ, PT ;  /* 0x000000ff0400720c */ /* 0x040fe40003f25070 */
[----:B------:R-:W-:Y:S02]  /*42c0*/  ISETP.NE.U32.AND P0, PT, R4, RZ, PT ;  /* 0x000000ff0400720c */ /* 0x000fe40003f05070 */
[C---:B------:R-:W-:Y:S02]  /*42d0*/  ISETP.NE.AND.EX P1, PT, R5.reuse, RZ, PT, P1 ;  /* 0x000000ff0500720c */ /* 0x040fe40003f25310 */
[----:B------:R-:W-:Y:S01]  /*42e0*/  ISETP.NE.AND.EX P0, PT, R5, RZ, PT, P0 ;  /* 0x000000ff0500720c */ /* 0x000fe20003f05300 */
[----:B------:R-:W4:Y:S01]  /*42f0*/  @!UP2 LDCU UR5, c[0x0][0xb0c] ;  /* 0x00016180ff05a7ac */ /* 0x000f220008000800 */
[----:B------:R-:W-:Y:S01]  /*4300*/  SHF.L.U32 R9, R15, 0x1f, RZ ;  /* 0x0000001f0f097819 */ /* 0x000fe200000006ff */
[----:B------:R-:W-:Y:S02]  /*4310*/  USHF.L.U32 UR35, UR16, 0x7, URZ ;  /* 0x0000000710237899 */ /* 0x000fe400080006ff */
[----:B------:R-:W-:Y:S02]  /*4320*/  USHF.L.U32 UR34, UR20, 0x8, URZ ;  /* 0x0000000814227899 */ /* 0x000fe400080006ff */
[----:B---3--:R-:W-:Y:S07]  /*4330*/  UIMAD.WIDE.U32 UR6, UR14, UR8, URZ ;  /* 0x000000080e0672a5 */ /* 0x008fee000f8e00ff */
[----:B------:R-:W-:Y:S01]  /*4340*/  @!UP2 UMOV UR4, UR7 ;  /* 0x000000070004ac82 */ /* 0x000fe20008000000 */
[----:B----4-:R-:W-:Y:S02]  /*4350*/  @!UP2 UISETP.NE.AND UP0, UPT, UR5, 0x1, UPT ;  /* 0x000000010500a88c */ /* 0x010fe4000bf05270 */
[----:B------:R-:W-:Y:S02]  /*4360*/  @!UP2 USHF.R.U32.HI UR4, URZ, UR9, UR4 ;  /* 0x00000009ff04a299 */ /* 0x000fe40008011604 */
[----:B------:R-:W-:Y:S02]  /*4370*/  UIMAD.WIDE.U32 UR6, UR13, UR11, URZ ;  /* 0x0000000b0d0672a5 */ /* 0x000fe4000f8e00ff */
[----:B------:R-:W-:Y:S02]  /*4380*/  @!UP2 USEL UR8, UR14, UR4, !UP0 ;  /* 0x000000040e08a287 */ /* 0x000fe4000c000000 */
[----:B------:R-:W-:Y:S03]  /*4390*/  @!UP2 UISETP.NE.AND UP0, UPT, UR10, 0x1, UPT ;  /* 0x000000010a00a88c */ /* 0x000fe6000bf05270 */
[----:B------:R-:W-:Y:S02]  /*43a0*/  @!UP2 UMOV UR6, UR7 ;  /* 0x000000070006ac82 */ /* 0x000fe40008000000 */
[----:B------:R-:W3:Y:S02]  /*43b0*/  @!UP2 LDCU UR4, c[0x0][0xb20] ;  /* 0x00016400ff04a7ac */ /* 0x000ee40008000800 */
[----:B---3--:R-:W-:Y:S04]  /*43c0*/  @!UP2 USHF.R.U32.HI UR6, URZ, UR4, UR6 ;  /* 0x00000004ff06a299 */ /* 0x008fe80008011606 */
[----:B------:R-:W-:Y:S04]  /*43d0*/  @!UP2 USEL UR6, UR13, UR6, !UP0 ;  /* 0x000000060d06a287 */ /* 0x000fe8000c000000 */
[----:B------:R-:W-:Y:S02]  /*43e0*/  @!UP2 UIADD3 UR4, UPT, UPT, -UR8, UR6, URZ ;  /* 0x000000060804a290 */ /* 0x000fe4000fffe1ff */
[----:B------:R-:W-:Y:S02]  /*43f0*/  @!UP2 UIADD3 UR6, UPT, UPT, UR8, -UR6, URZ ;  /* 0x800000060806a290 */ /* 0x000fe4000fffe0ff */
[----:B------:R-:W-:Y:S02]  /*4400*/  @!UP2 UIMAD UR14, UR4, UR5, UR14 ;  /* 0x00000005040ea2a4 */ /* 0x000fe4000f8e020e */
[----:B------:R-:W-:Y:S01]  /*4410*/  @!UP2 UIMAD UR13, UR6, UR10, UR13 ;  /* 0x0000000a060da2a4 */ /* 0x000fe2000f8e020d */
[----:B------:R-:W-:Y:S11]  /*4420*/  BRA.U UP3, `(.L_x_74) ;  /* 0x0000000103107547 */ /* 0x000ff6000b800000 */
[----:B--2---:R-:W-:Y:S04]  /*4430*/  MOV R0, UR48 ;  /* 0x0000003000007c02 */ /* 0x004fe80008000f00 */
[----:B------:R-:W-:Y:S04]  /*4440*/  SHF.L.U32 R11, R0, 0x1f, RZ ;  /* 0x0000001f000b7819 */ /* 0x000fe800000006ff */
[----:B------:R-:W2:Y:S02]  /*4450*/  SYNCS.PHASECHK.TRANS64.TRYWAIT P2, [UR21+0x78], R11 ;  /* 0x0000780bff0075a7 */ /* 0x000ea40008041115 */
[----:B--2---:R-:W-:Y:S05]  /*4460*/  @!P2 BRA `(.L_x_75) ;  /* 0x0000007400d8a947 */ /* 0x004fea0003800000 */
.L_x_74:
[----:B------:R-:W-:Y:S05]  /*4470*/  @!P1 BRA `(.L_x_76) ;  /* 0x0000000000309947 */ /* 0x000fea0003800000 */
[----:B------:R-:W-:Y:S01]  /*4480*/  ISETP.NE.U32.AND P1, PT, R2, RZ, PT ;  /* 0x000000ff0200720c */ /* 0x000fe20003f25070 */
[----:B------:R-:W3:Y:S01]  /*4490*/  LDCU.64 UR4, c[0x0][0x358] ;  /* 0x00006b00ff0477ac */ /* 0x000ee20008000a00 */
[----:B------:R-:W-:Y:S02]  /*44a0*/  IMAD.MOV.U32 R158, RZ, RZ, 0x1 ;  /* 0x00000001ff9e7424 */ /* 0x000fe400078e00ff */
[----:B------:R-:W-:Y:S11]  /*44b0*/  ISETP.NE.AND.EX P1, PT, R3, RZ, PT, P1 ;  /* 0x000000ff0300720c */ /* 0x000ff60003f25310 */
[----:B------:R-:W-:Y:S02]  /*44c0*/  @!UPT UIADD3 URZ, UPT, UPT, URZ, URZ, URZ ;  /* 0x000000fffffff290 */ /* 0x000fe4000fffe0ff */
[----:B--2---:R-:W2:Y:S01]  /*44d0*/  @P1 LDC.64 R10, c[0x0][0x888] ;  /* 0x00022200ff0a1b82 */ /* 0x004ea20000000a00 */
[----:B------:R-:W-:Y:S04]  /*44e0*/  @P1 IMAD R0, R4, UR36, RZ ;  /* 0x0000002404001c24 */ /* 0x000fe8000f8e02ff */
[----:B--2---:R-:W-:Y:S04]  /*44f0*/  @P1 IMAD.WIDE R10, R0, 0x4, R10 ;  /* 0x00000004000a1825 */ /* 0x004fe800078e020a */
[----:B------:R-:W-:Y:S01]  /*4500*/  HFMA2 R0, -RZ, RZ, 0, 5.9604644775390625e-08 ;  /* 0x00000001ff007431 */ /* 0x000fe200000001ff */
[----:B---3-5:R3:W5:Y:S04]  /*4510*/  @P1 LDG.E R73, desc[UR4][R10.64] ;  /* 0x000000040a491981 */ /* 0x028768000c1e1900 */
[----:B------:R-:W-:Y:S01]  /*4520*/  @!P1 PRMT R158, R0, 0x7610, R158 ;  /* 0x00007610009e9816 */ /* 0x000fe2000000009e */
[----:B---3--:R-:W4:Y:S06]  /*4530*/  @!P1 LDC R73, c[0x0][0x880] ;  /* 0x00022000ff499b82 */ /* 0x008f2c0000000800 */
.L_x_76:
[----:B----45:R-:W-:Y:S01]  /*4540*/  @!P0 FSETP.EQ.AND P1, PT, R73, RZ, PT ;  /* 0x000000ff4900820b */ /* 0x030fe20003f22000 */
[----:B------:R-:W-:Y:S01]  /*4550*/  @!UPT UIADD3 URZ, UPT, UPT, URZ, URZ, URZ ;  /* 0x000000fffffff290 */ /* 0x000fe2000fffe0ff */
[----:B------:R-:W-:Y:S11]  /*4560*/  @!P0 BRA `(.L_x_77) ;  /* 0x0000000000188947 */ /* 0x000ff60003800000 */
[----:B------:R-:W-:Y:S02]  /*4570*/  LOP3.LUT P0, RZ, R158, 0xff, RZ, 0xc0, !PT ;  /* 0x000000ff9eff7812 */ /* 0x000fe4000780c0ff */
[----:B------:R-:W-:Y:S04]  /*4580*/  ISETP.NE.U32.AND P1, PT, R2, RZ, PT ;  /* 0x000000ff0200720c */ /* 0x000fe80003f25070 */
[----:B------:R-:W-:Y:S04]  /*4590*/  ISETP.NE.AND.EX P1, PT, R3, RZ, PT, P1 ;  /* 0x000000ff0300720c */ /* 0x000fe80003f25310 */
[----:B------:R-:W-:Y:S03]  /*45a0*/  PLOP3.LUT P1, PT, P1, PT, PT, 0x8, 0x80 ;  /* 0x000000000080781c */ /* 0x000fe60000f2e170 */
[----:B------:R-:W-:Y:S11]  /*45b0*/  @P0 FSETP.EQ.AND P1, PT, R73, RZ, PT ;  /* 0x000000ff4900020b */ /* 0x000ff60003f22000 */
[----:B------:R-:W-:Y:S02]  /*45c0*/  @!UPT UIADD3 URZ, UPT, UPT, URZ, URZ, URZ ;  /* 0x000000fffffff290 */ /* 0x000fe4000fffe0ff */
.L_x_77:
[----:B------:R-:W3:Y:S01]  /*45d0*/  SYNCS.PHASECHK.TRANS64.TRYWAIT P2, [UR21+0x50], R9 ;  /* 0x00005009ff0075a7 */ /* 0x000ee20008041115 */
[----:B------:R-:W-:Y:S04]  /*45e0*/  ELECT P0, URZ, PT ;  /* 0x0000000000ff782f */ /* 0x000fe80003800000 */
[----:B------:R-:W-:Y:S11]  /*45f0*/  PLOP3.LUT P1, PT, P1, P0, PT, 0xf2, 0x2f ;  /* 0x00000000002f781c */ /* 0x000ff60000f21e72 */
[----:B------:R-:W-:Y:S02]  /*4600*/  @!UPT UIADD3 URZ, UPT, UPT, URZ, URZ, URZ ;  /* 0x000000fffffff290 */ /* 0x000fe4000fffe0ff */
[----:B------:R-:W-:Y:S05]  /*4610*/  @!P1 IADD3 R8, P0, PT, R16, 0x580, RZ ;  /* 0x0000058010089810 */ /* 0x000fea0007f1e0ff */
[----:B------:R-:W-:Y:S01]  /*4620*/  @!P1 IMAD.X R6, RZ, RZ, R17, P0 ;  /* 0x000000ffff069224 */ /* 0x000fe200000e0611 */
[----:B---3--:R-:W-:Y:S07]  /*4630*/  @!P2 BRA `(.L_x_78) ;  /* 0x00000074007ca947 */ /* 0x008fee0003800000 */
.L_x_156:
[----:B------:R-:W-:Y:S01]  /*4640*/  @!P1 R2UR UR5, R8 ;  /* 0x00000000080592ca */ /* 0x000fe200000e0000 */
[----:B------:R-:W-:Y:S01]  /*4650*/  VOTEU.ALL UP0, P1 ;  /* 0x0000000000ff7886 */ /* 0x000fe20000800000 */
[----:B------:R-:W-:Y:S01]  /*4660*/  @!P1 R2UR UR4, R6 ;  /* 0x00000000060492ca */ /* 0x000fe200000e0000 */
[----:B--2---:R-:W-:Y:S01]  /*4670*/  @!P1 IMAD.MOV.U32 R0, RZ, RZ, 0x2000 ;  /* 0x00002000ff009424 */ /* 0x004fe200078e00ff */
[----:B------:R-:W-:Y:S01]  /*4680*/  UMOV UR6, 0x0 ;  /* 0x0000000000067882 */ /* 0x000fe20000000000 */
[----:B------:R-:W-:Y:S01]  /*4690*/  UMOV UR7, 0x10000000 ;  /* 0x1000000000077882 */ /* 0x000fe20000000000 */
[----:B------:R-:W-:Y:S01]  /*46a0*/  @!UP0 UIADD3 UR32, UPT, UPT, UR21, 0x200, URZ ;  /* 0x0000020015208890 */ /* 0x000fe2000fffe0ff */
[----:B------:R-:W-:Y:S01]  /*46b0*/  @!P1 IADD3 R8, P0, PT, R16, 0x580, RZ ;  /* 0x0000058010089810 */ /* 0x000fe20007f1e0ff */
[----:B------:R-:W-:Y:S04]  /*46c0*/  VOTEU.ALL UP0, P1 ;  /* 0x0000000000ff7886 */ /* 0x000fe80000800000 */
[----:B------:R-:W-:Y:S02]  /*46d0*/  @!P1 IMAD.X R6, RZ, RZ, R17, P0 ;  /* 0x000000ffff069224 */ /* 0x000fe400000e0611 */
[----:B------:R-:W-:Y:S02]  /*46e0*/  IMAD.U32 R10, RZ, RZ, UR5 ;  /* 0x00000005ff0a7e24 */ /* 0x000fe4000f8e00ff */
[----:B------:R-:W-:Y:S03]  /*46f0*/  IMAD.U32 R11, RZ, RZ, UR4 ;  /* 0x00000004ff0b7e24 */ /* 0x000fe6000f8e00ff */
[----:B------:R-:W-:Y:S02]  /*4700*/  @!P1 R2UR UR4, R10 ;  /* 0x000000000a0492ca */ /* 0x000fe400000e0000 */
[----:B------:R-:W-:Y:S11]  /*4710*/  @!P1 R2UR UR5, R11 ;  /* 0x000000000b0592ca */ /* 0x000ff600000e0000 */
[----:B------:R-:W-:Y:S02]  /*4720*/  @!UPT UIADD3 URZ, UPT, UPT, URZ, URZ, URZ ;  /* 0x000000fffffff290 */ /* 0x000fe4000fffe0ff */
[----:B------:R2:W-:Y:S01]  /*4730*/  @!UP0 UTMALDG.3D [UR32], [UR4], desc[UR6] ;  /* 0x00000620040085b4 */ /* 0x0005e20008011000 */
[----:B------:R2:W-:Y:S01]  /*4740*/  @!P1 SYNCS.ARRIVE.TRANS64.RED.A0TR RZ, [UR21+0x30], R0 ;  /* 0x00003000ffff99a7 */ /* 0x0005e20008300415 */
[----:B------:R-:W-:Y:S01]  /*4750*/  SYNCS.ARRIVE.TRANS64.RED.A1T0 RZ, [UR40], RZ ;  /* 0x000000ffffff79a7 */ /* 0x000fe20008100428 */
[----:B------:R-:W3:Y:S02]  /*4760*/  SYNCS.PHASECHK.TRANS64.TRYWAIT P2, [UR21+0x58], R9 ;  /* 0x00005809ff0075a7 */ /* 0x000ee40008041115 */
[----:B--23--:R-:W-:Y:S05]  /*4770*/  @!P2 BRA `(.L_x_79) ;  /* 0x000000740044a947 */ /* 0x00cfea0003800000 */
.L_x_158:
        /* <DEDUP_REMOVED lines=8> */
[----:B------:R-:W-:Y:S01]  /*4800*/  @!UP0 UIADD3 UR24, UPT, UPT, UR21, 0x2200, URZ ;  /* 0x0000220015188890 */ /* 0x000fe2000fffe0ff */
[----:B------:R-:W-:Y:S01]  /*4810*/  VOTEU.ALL UP0, P1 ;  /* 0x0000000000ff7886 */ /* 0x000fe20000800000 */
[----:B------:R-:W-:Y:S01]  /*4820*/  UMOV UR27, UR35 ;  /* 0x00000023001b7c82 */ /* 0x000fe20008000000 */
[----:B------:R-:W-:Y:S02]  /*4830*/  UMOV UR28, UR36 ;  /* 0x00000024001c7c82 */ /* 0x000fe40008000000 */
[----:B------:R-:W-:Y:S02]  /*4840*/  IMAD.U32 R10, RZ, RZ, UR5 ;  /* 0x00000005ff0a7e24 */ /* 0x000fe4000f8e00ff */
[----:B------:R-:W-:Y:S02]  /*4850*/  IMAD.U32 R11, RZ, RZ, UR4 ;  /* 0x00000004ff0b7e24 */ /* 0x000fe4000f8e00ff */
[----:B------:R-:W-:Y:S01]  /*4860*/  @!P1 IMAD.X R6, RZ, RZ, R17, P0 ;  /* 0x000000ffff069224 */ /* 0x000fe200000e0611 */
        /* <DEDUP_REMOVED lines=8> */
.L_x_160:
[----:B------:R-:W-:Y:S01]  /*48f0*/  @!P1 R2UR UR5, R8 ;  /* 0x00000000080592ca */ /* 0x000fe200000e0000 */
[----:B------:R-:W-:Y:S01]  /*4900*/  VOTEU.ALL UP0, P1 ;  /* 0x0000000000ff7886 */ /* 0x000fe20000800000 */
[----:B------:R-:W-:Y:S01]  /*4910*/  @!P1 R2UR UR4, R6 ;  /* 0x00000000060492ca */ /* 0x000fe200000e0000 */
[----:B--2---:R-:W-:Y:S01]  /*4920*/  @!P1 IMAD.MOV.U32 R0, RZ, RZ, 0x2000 ;  /* 0x00002000ff009424 */ /* 0x004fe200078e00ff */
[----:B------:R-:W-:Y:S01]  /*4930*/  UMOV UR6, 0x0 ;  /* 0x0000000000067882 */ /* 0x000fe20000000000 */
[----:B------:R-:W-:Y:S01]  /*4940*/  UMOV UR7, 0x10000000 ;  /* 0x1000000000077882 */ /* 0x000fe20000000000 */
[----:B------:R-:W-:Y:S01]  /*4950*/  @!UP0 UIADD3 UR18, UPT, UPT, UR34, 0x80, URZ ;  /* 0x0000008022128890 */ /* 0x000fe2000fffe0ff */
[----:B------:R-:W-:Y:S01]  /*4960*/  VIADD R14, R14, 0x1 ;  /* 0x000000010e0e7836 */ /* 0x000fe20000000000 */
[----:B------:R-:W-:Y:S01]  /*4970*/  @!UP0 UIADD3 UR16, UPT, UPT, UR21, 0x4200, URZ ;  /* 0x0000420015108890 */ /* 0x000fe2000fffe0ff */
[----:B------:R-:W-:Y:S01]  /*4980*/  VOTEU.ALL UP0, P1 ;  /* 0x0000000000ff7886 */ /* 0x000fe20000800000 */
[----:B------:R-:W-:Y:S01]  /*4990*/  UMOV UR19, UR35 ;  /* 0x0000002300137c82 */ /* 0x000fe20008000000 */
[----:B------:R-:W-:Y:S02]  /*49a0*/  UMOV UR20, UR36 ;  /* 0x0000002400147c82 */ /* 0x000fe40008000000 */
        /* <DEDUP_REMOVED lines=10> */
.L_x_162:
[----:B------:R-:W-:Y:S01]  /*4a50*/  @!P1 IADD3 R6, P0, PT, R16, 0x580, RZ ;  /* 0x0000058010069810 */ /* 0x000fe20007f1e0ff */
[----:B------:R-:W-:Y:S01]  /*4a60*/  VOTEU.ALL UP0, P1 ;  /* 0x0000000000ff7886 */ /* 0x000fe20000800000 */
[----:B------:R-:W-:Y:S01]  /*4a70*/  UMOV UR6, 0x0 ;  /* 0x0000000000067882 */ /* 0x000fe20000000000 */
[----:B------:R-:W-:Y:S01]  /*4a80*/  UMOV UR7, 0x10000000 ;  /* 0x1000000000077882 */ /* 0x000fe20000000000 */
[----:B------:R-:W-:Y:S01]  /*4a90*/  @!P1 R2UR UR5, R6 ;  /* 0x00000000060592ca */ /* 0x000fe200000e0000 */
[----:B--2---:R-:W-:Y:S01]  /*4aa0*/  @!P1 IMAD.X R0, RZ, RZ, R17, P0 ;  /* 0x000000ffff009224 */ /* 0x004fe200000e0611 */
[----:B------:R-:W-:Y:S01]  /*4ab0*/  @!UP0 UIADD3 UR10, UPT, UPT, UR34, 0xc0, URZ ;  /* 0x000000c0220a8890 */ /* 0x000fe2000fffe0ff */
[----:B------:R-:W-:Y:S01]  /*4ac0*/  R2UR UR16, R160 ;  /* 0x00000000a01072ca */ /* 0x000fe200000e0000 */
[----:B------:R-:W-:Y:S01]  /*4ad0*/  @!UP0 UIADD3 UR8, UPT, UPT, UR21, 0x6200, URZ ;  /* 0x0000620015088890 */ /* 0x000fe2000fffe0ff */
[----:B------:R-:W-:Y:S01]  /*4ae0*/  ISETP.NE.AND P0, PT, R14, 0x2, PT ;  /* 0x000000020e00780c */ /* 0x000fe20003f05270 */
[----:B------:R-:W-:Y:S01]  /*4af0*/  @!UP0 UIADD3 UR9, UPT, UPT, UR21, 0x48, URZ ;  /* 0x0000004815098890 */ /* 0x000fe2000fffe0ff */
[----:B------:R-:W-:Y:S01]  /*4b00*/  @!P1 R2UR UR4, R0 ;  /* 0x00000000000492ca */ /* 0x000fe200000e0000 */
[----:B------:R-:W-:Y:S01]  /*4b10*/  VOTEU.ALL UP0, P1 ;  /* 0x0000000000ff7886 */ /* 0x000fe20000800000 */
[----:B------:R-:W-:Y:S01]  /*4b20*/  UMOV UR11, UR35 ;  /* 0x00000023000b7c82 */ /* 0x000fe20008000000 */
[----:B------:R-:W-:Y:S01]  /*4b30*/  UMOV UR12, UR36 ;  /* 0x00000024000c7c82 */ /* 0x000fe20008000000 */
[----:B------:R-:W-:Y:S01]  /*4b40*/  SEL R0, RZ, 0x1, P0 ;  /* 0x00000001ff007807 */ /* 0x000fe20000000000 */
[----:B------:R-:W-:Y:S01]  /*4b50*/  UIADD3 UR20, UPT, UPT, UR13, UR59, URZ ;  /* 0x0000003b0d147290 */ /* 0x000fe2000fffe0ff */
[----:B------:R-:W-:Y:S01]  /*4b60*/  IMAD.U32 R8, RZ, RZ, UR5 ;  /* 0x00000005ff087e24 */ /* 0x000fe2000f8e00ff */
[----:B------:R-:W-:Y:S01]  /*4b70*/  LOP3.LUT R15, R15, 0x1, RZ, 0x3c, !PT ;  /* 0x000000010f0f7812 */ /* 0x000fe200078e3cff */
[----:B------:R-:W-:Y:S01]  /*4b80*/  UPLOP3.LUT UP3, UPT, UPT, UPT, UPT, 0x80, 0x8 ;  /* 0x000000000008789c */ /* 0x000fe20003f6f070 */
[----:B------:R-:W-:Y:S01]  /*4b90*/  LOP3.LUT R13, R13, R0, RZ, 0x3c, !PT ;  /* 0x000000000d0d7212 */ /* 0x000fe200078e3cff */
[----:B------:R-:W-:Y:S01]  /*4ba0*/  UIADD3 UR16, UPT, UPT, UR14, UR16, URZ ;  /* 0x000000100e107290 */ /* 0x000fe2000fffe0ff */
[----:B------:R-:W-:Y:S01]  /*4bb0*/  SEL R14, R14, RZ, P0 ;  /* 0x000000ff0e0e7207 */ /* 0x000fe20000000000 */
[----:B------:R-:W-:Y:S01]  /*4bc0*/  UMOV UR36, UR29 ;  /* 0x0000001d00247c82 */ /* 0x000fe20008000000 */
[----:B------:R-:W-:Y:S01]  /*4bd0*/  IMAD.U32 R9, RZ, RZ, UR4 ;  /* 0x00000004ff097e24 */ /* 0x000fe2000f8e00ff */
[----:B------:R-:W-:Y:S04]  /*4be0*/  @!P1 R2UR UR4, R8 ;  /* 0x00000000080492ca */ /* 0x000fe800000e0000 */
[----:B------:R-:W-:Y:S11]  /*4bf0*/  @!P1 R2UR UR5, R9 ;  /* 0x00000000090592ca */ /* 0x000ff600000e0000 */
[----:B------:R-:W-:Y:S02]  /*4c00*/  @!UPT UIADD3 URZ, UPT, UPT, URZ, URZ, URZ ;  /* 0x000000fffffff290 */ /* 0x000fe4000fffe0ff */
[----:B------:R2:W-:Y:S01]  /*4c10*/  @!UP0 UTMALDG.3D [UR8], [UR4], desc[UR6] ;  /* 0x00000608040085b4 */ /* 0x0005e20008011000 */
[----:B------:R2:W-:Y:S01]  /*4c20*/  @!P1 SYNCS.ARRIVE.TRANS64.RED.A0TR RZ, [UR21+0x48], R7 ;  /* 0x00004807ffff99a7 */ /* 0x0005e20008300415 */
[----:B------:R-:W-:Y:S01]  /*4c30*/  SYNCS.ARRIVE.TRANS64.RED.A1T0 RZ, [UR37], RZ ;  /* 0x000000ffffff79a7 */ /* 0x000fe20008100425 */
[----:B------:R-:W-:Y:S05]  /*4c40*/  BRA.U UP1, `(.L_x_82) ;  /* 0xfffffff101747547 */ /* 0x000fea000b83ffff */
[----:B------:R-:W-:-:S04]  /*4c50*/  SHF.L.U32 R3, R15, 0x1f, RZ ;  /* 0x0000001f0f037819 */ /* 0x000fc800000006ff */
[----:B------:R-:W3:Y:S02]  /*4c60*/  SYNCS.PHASECHK.TRANS64.TRYWAIT P0, [UR21+0x50], R3 ;  /* 0x00005003ff0075a7 */ /* 0x000ee40008001115 */
[----:B---3--:R-:W-:Y:S05]  /*4c70*/  @!P0 BRA `(.L_x_83) ;  /* 0x00000070004c8947 */ /* 0x008fea0003800000 */
.L_x_164:
[----:B------:R-:W4:Y:S02]  /*4c80*/  SYNCS.PHASECHK.TRANS64.TRYWAIT P0, [UR21+0x58], R3 ;  /* 0x00005803ff0075a7 */ /* 0x000f240008001115 */
[----:B----4-:R-:W-:Y:S05]  /*4c90*/  @!P0 BRA `(.L_x_84) ;  /* 0x00000070005c8947 */ /* 0x010fea0003800000 */
.L_x_166:
[----:B------:R-:W4:Y:S02]  /*4ca0*/  SYNCS.PHASECHK.TRANS64.TRYWAIT P0, [UR21+0x60], R3 ;  /* 0x00006003ff0075a7 */ /* 0x000f240008001115 */
[----:B----4-:R-:W-:Y:S05]  /*4cb0*/  @!P0 BRA `(.L_x_85) ;  /* 0x00000070006c8947 */ /* 0x010fea0003800000 */
.L_x_168:
[----:B---3--:R-:W-:-:S07]  /*4cc0*/  MOV R0, UR21 ;  /* 0x0000001500007c02 */ /* 0x008fce0008000f00 */
.L_x_86:
[----:B---3--:R-:W-:-:S04]  /*4cd0*/  SHF.L.U32 R3, R15, 0x1f, RZ ;  /* 0x0000001f0f037819 */ /* 0x008fc800000006ff */
[----:B------:R3:W4:Y:S03]  /*4ce0*/  SYNCS.PHASECHK.TRANS64.TRYWAIT P0, [R0+URZ+0x68], R3 ;  /* 0x00006803000075a7 */ /* 0x00072600080011ff */
[----:B----4-:R-:W-:Y:S05]  /*4cf0*/  @!P0 NANOSLEEP.SYNCS 0x989680 ;  /* 0x009896800000895d */ /* 0x010fea0003900000 */
[----:B------:R-:W4:Y:S02]  /*4d00*/  @!P0 SYNCS.PHASECHK.TRANS64 P0, [R0+URZ+0x68], R3 ;  /* 0x00006803000085a7 */ /* 0x000f2400080010ff */
[----:B-12-4-:R-:W-:Y:S05]  /*4d10*/  @P0 EXIT ;  /* 0x000000000000094d */ /* 0x016fea0003800000 */
[----:B------:R-:W-:Y:S05]  /*4d20*/  BRA `(.L_x_86) ;  /* 0xfffffffc00e87947 */ /* 0x000fea000383ffff */
.L_x_71:
[----:B------:R-:W-:-:S06]  /*4d30*/  UISETP.GE.AND UP0, UPT, UR17, 0x4, UPT ;  /* 0x000000041100788c */ /* 0x000fcc000bf06270 */
[----:B------:R-:W-:-:S13]  /*4d40*/  PLOP3.LUT P0, PT, PT, PT, UP0, 0x80, 0x8 ;  /* 0x000000000008781c */ /* 0x000fda0003f0f008 */
[----:B------:R-:W-:Y:S05]  /*4d50*/  @!P0 EXIT ;  /* 0x000000000000894d */ /* 0x000fea0003800000 */
[----:B------:R-:W1:Y:S08]  /*4d60*/  S2UR UR4, SR_CgaCtaId ;  /* 0x00000000000479c3 */ /* 0x000e700000008800 */
[----:B------:R-:W-:Y:S01]  /*4d70*/  BAR.SYNC.DEFER_BLOCKING 0x6, 0xa0 ;  /* 0x0182800000007b1d */ /* 0x000fe20000010000 */
[C---:B------:R-:W-:Y:S01]  /*4d80*/  IMAD.SHL.U32 R4, R170.reuse, 0x40, RZ ;  /* 0x00000040aa047824 */ /* 0x040fe200078e00ff */
[C---:B------:R-:W-:Y:S01]  /*4d90*/  LOP3.LUT R174, R170.reuse, 0x60, RZ, 0xc0, !PT ;  /* 0x00000060aaae7812 */ /* 0x040fe200078ec0ff */
[C---:B------:R-:W-:Y:S01]  /*4da0*/  IMAD.SHL.U32 R137, R170.reuse, 0x8, RZ ;  /* 0x00000008aa897824 */ /* 0x040fe200078e00ff */
[C---:B------:R-:W-:Y:S01]  /*4db0*/  LOP3.LUT R172, R170.reuse, 0x2, RZ, 0xc0, !PT ;  /* 0x00000002aaac7812 */ /* 0x040fe200078ec0ff */
[----:B------:R-:W-:Y:S01]  /*4dc0*/  IMAD.U32 R69, R170, 0x10000, RZ ;  /* 0x00010000aa457824 */ /* 0x000fe200078e00ff */
[----:B------:R-:W-:-:S02]  /*4dd0*/  UMOV UR44, 0x400 ;  /* 0x00000400002c7882 */ /* 0x000fc40000000000 */
[----:B------:R-:W2:Y:S01]  /*4de0*/  LDC.64 R156, c[0x0][0x8b0] ;  /* 0x00022c00ff9c7b82 */ /* 0x000ea20000000a00 */
[----:B------:R-:W-:Y:S01]  /*4df0*/  LOP3.LUT R6, R4, 0x180, RZ, 0xc0, !PT ;  /* 0x0000018004067812 */ /* 0x000fe200078ec0ff */
[----:B------:R-:W-:Y:S01]  /*4e00*/  HFMA2 R162, -RZ, RZ, 0, 0 ;  /* 0x00000000ffa27431 */ /* 0x000fe200000001ff */
[----:B------:R-:W-:Y:S01]  /*4e10*/  LOP3.LUT R170, R170, 0x4, RZ, 0xc0, !PT ;  /* 0x00000004aaaa7812 */ /* 0x000fe200078ec0ff */
[----:B------:R-:W-:Y:S01]  /*4e20*/  IMAD.MOV.U32 R68, RZ, RZ, RZ ;  /* 0x000000ffff447224 */ /* 0x000fe200078e00ff */
[----:B------:R-:W-:Y:S01]  /*4e30*/  LOP3.LUT R137, R6, 0x30, R137, 0xf8, !PT ;  /* 0x0000003006897812 */ /* 0x000fe200078ef889 */
[----:B------:R-:W-:Y:S01]  /*4e40*/  IMAD.MOV.U32 R168, RZ, RZ, RZ ;  /* 0x000000ffffa87224 */ /* 0x000fe200078e00ff */
[----:B------:R-:W-:Y:S01]  /*4e50*/  LOP3.LUT R69, R69, 0x600000, RZ, 0xc0, !PT ;  /* 0x0060000045457812 */ /* 0x000fe200078ec0ff */
[----:B------:R-:W3:Y:S01]  /*4e60*/  LDC.64 R138, c[0x0][0x8a8] ;  /* 0x00022a00ff8a7b82 */ /* 0x000ee20000000a00 */
[----:B------:R-:W-:Y:S02]  /*4e70*/  LOP3.LUT R137, R137, 0x1e40, R4, 0xf8, !PT ;  /* 0x00001e4089897812 */ /* 0x000fe400078ef804 */
[----:B------:R-:W-:Y:S01]  /*4e80*/  CS2R R166, SRZ ;  /* 0x0000000000a67805 */ /* 0x000fe2000001ff00 */
[----:B------:R-:W-:Y:S01]  /*4e90*/  IMAD.MOV.U32 R165, RZ, RZ, RZ ;  /* 0x000000ffffa57224 */ /* 0x000fe200078e00ff */
[----:B------:R-:W-:Y:S01]  /*4ea0*/  IADD3 R169, PT, PT, -R170, 0x2, RZ ;  /* 0x00000002aaa97810 */ /* 0x000fe20007ffe1ff */
[----:B------:R-:W-:Y:S01]  /*4eb0*/  IMAD.MOV R163, RZ, RZ, -R170 ;  /* 0x000000ffffa37224 */ /* 0x000fe200078e0aaa */
[----:B------:R-:W-:Y:S01]  /*4ec0*/  IADD3 R164, PT, PT, -R172, RZ, RZ ;  /* 0x000000ffaca47210 */ /* 0x000fe20007ffe1ff */
[----:B------:R-:W4:Y:S01]  /*4ed0*/  LDCU UR57, c[0x0][0x370] ;  /* 0x00006e00ff3977ac */ /* 0x000f220008000800 */
[----:B-1----:R-:W-:Y:S01]  /*4ee0*/  ULEA UR44, UR4, UR44, 0x18 ;  /* 0x0000002c042c7291 */ /* 0x002fe2000f8ec0ff */
[----:B------:R-:W1:Y:S03]  /*4ef0*/  LDCU.64 UR62, c[0x0][0x348] ;  /* 0x00006900ff3e77ac */ /* 0x000e660008000a00 */
[----:B------:R-:W-:-:S02]  /*4f00*/  UIADD3 UR4, UPT, UPT, UR44, 0x8200, URZ ;  /* 0x000082002c047890 */ /* 0x000fc4000fffe0ff */
[----:B------:R-:W-:Y:S01]  /*4f10*/  VIADD R171, R137, UR44 ;  /* 0x0000002c89ab7c36 */ /* 0x000fe20008000000 */
[----:B------:R-:W-:Y:S02]  /*4f20*/  UIADD3 UR5, UPT, UPT, UR44, 0x200, URZ ;  /* 0x000002002c057890 */ /* 0x000fe4000fffe0ff */
[----:B------:R-:W4:Y:S01]  /*4f30*/  LDS R0, [UR44+0x110] ;  /* 0x0001102cff007984 */ /* 0x000f220008000800 */
[----:B------:R-:W1:Y:S01]  /*4f40*/  LDCU UR43, c[0x0][0xb0c] ;  /* 0x00016180ff2b77ac */ /* 0x000e620008000800 */
[----:B------:R-:W-:Y:S01]  /*4f50*/  VIADD R171, R171, 0x200 ;  /* 0x00000200abab7836 */ /* 0x000fe20000000000 */
[----:B------:R-:W-:Y:S01]  /*4f60*/  MOV R173, UR4 ;  /* 0x0000000400ad7c02 */ /* 0x000fe20008000f00 */
[----:B------:R-:W-:Y:S01]  /*4f70*/  IMAD.U32 R175, RZ, RZ, UR5 ;  /* 0x00000005ffaf7e24 */ /* 0x000fe2000f8e00ff */
[----:B------:R-:W1:Y:S01]  /*4f80*/  LDCU UR39, c[0x0][0xb30] ;  /* 0x00016600ff2777ac */ /* 0x000e620008000800 */
[----:B------:R-:W1:Y:S01]  /*4f90*/  LDCU.64 UR46, c[0x0][0x888] ;  /* 0x00011100ff2e77ac */ /* 0x000e620008000a00 */
[----:B------:R-:W1:Y:S01]  /*4fa0*/  LDCU.64 UR40, c[0x0][0xb28] ;  /* 0x00016500ff2877ac */ /* 0x000e620008000a00 */
[----:B------:R-:W1:Y:S01]  /*4fb0*/  LDCU.64 UR60, c[0x0][0x890] ;  /* 0x00011200ff3c77ac */ /* 0x000e620008000a00 */
[----:B------:R-:W1:Y:S01]  /*4fc0*/  LDCU.128 UR52, c[0x0][0xb10] ;  /* 0x00016200ff3477ac */ /* 0x000e620008000c00 */
[----:B------:R-:W1:Y:S02]  /*4fd0*/  LDCU UR56, c[0x0][0x374] ;  /* 0x00006e80ff3877ac */ /* 0x000e640008000800 */
[----:B-1234-:R-:W-:-:S07]  /*4fe0*/  IADD3 R69, PT, PT, R0, R69, RZ ;  /* 0x0000004500457210 */ /* 0x01efce0007ffe0ff */
.L_x_131:
[C---:B------:R-:W-:Y:S02]  /*4ff0*/  LEA R3, R162.reuse, UR44, 0x3 ;  /* 0x0000002ca2037c11 */ /* 0x040fe4000f8e18ff */
[----:B------:R-:W-:Y:S02]  /*5000*/  SHF.L.U32 R0, R167, 0x1f, RZ ;  /* 0x0000001fa7007819 */ /* 0x000fe400000006ff */
[----:B-1----:R-:W-:Y:S02]  /*5010*/  LEA R5, R162, UR44, 0x4 ;  /* 0x0000002ca2057c11 */ /* 0x002fe4000f8e20ff */
[----:B------:R-:W1:Y:S02]  /*5020*/  SYNCS.PHASECHK.TRANS64.TRYWAIT P0, [R3+URZ+0x80], R0 ;  /* 0x00008000030075a7 */ /* 0x000e6400080011ff */
[----:B-1----:R-:W-:Y:S05]  /*5030*/  @!P0 BRA `(.L_x_87) ;  /* 0x0000006c00a48947 */ /* 0x002fea0003800000 */
.L_x_169:
        /* <DEDUP_REMOVED lines=11> */
[----:B------:R-:W-:Y:S01]  /*50f0*/  PLOP3.LUT P0, PT, PT, PT, UP1, 0x80, 0x8 ;  /* 0x000000000008781c */ /* 0x000fe20003f0f018 */
[----:B------:R-:W-:Y:S11]  /*5100*/  UP2UR UR45, UPR, URZ, 0x2 ;  /* 0x00000002ff2d7883 */ /* 0x000ff60008000000 */
[----:B------:R-:W-:Y:S01]  /*5110*/  @!UPT UIADD3 URZ, UPT, UPT, URZ, URZ, URZ ;  /* 0x000000fffffff290 */ /* 0x000fe2000fffe0ff */
[----:B-1----:R-:W-:Y:S02]  /*5120*/  @P0 SHF.R.U32.HI R0, RZ, 0x10, R5 ;  /* 0x00000010ff000819 */ /* 0x002fe40000011605 */
        /* <DEDUP_REMOVED lines=12> */
[----:B------:R-:W2:Y:S01]  /*51f0*/  LDCU UR12, c[0x0][0xb20] ;  /* 0x00016400ff0c77ac */ /* 0x000ea20008000800 */
[----:B------:R-:W-:Y:S02]  /*5200*/  UIMAD.WIDE.U32 UR4, UR56, UR55, URZ ;  /* 0x00000037380472a5 */ /* 0x000fe4000f8e00ff */
[----:B------:R-:W-:Y:S02]  /*5210*/  UIMAD.WIDE.U32 UR6, UR57, UR52, URZ ;  /* 0x00000034390672a5 */ /* 0x000fe4000f8e00ff */
[----:B------:R-:W-:Y:S02]  /*5220*/  UISETP.NE.AND UP0, UPT, UR54, 0x1, UPT ;  /* 0x000000013600788c */ /* 0x000fe4000bf05270 */
[----:B------:R-:W-:Y:S02]  /*5230*/  UIMAD.WIDE.U32 UR8, UR37, UR55, URZ ;  /* 0x00000037250872a5 */ /* 0x000fe4000f8e00ff */
[----:B------:R-:W-:Y:S02]  /*5240*/  UIMAD.WIDE.U32 UR10, UR38, UR52, URZ ;  /* 0x00000034260a72a5 */ /* 0x000fe4000f8e00ff */
[----:B------:R-:W-:Y:S02]  /*5250*/  UISETP.NE.AND UP1, UPT, UR43, 0x1, UPT ;  /* 0x000000012b00788c */ /* 0x000fe4000bf25270 */
[----:B------:R-:W-:Y:S01]  /*5260*/  UISETP.NE.AND UP2, UPT, UR42, 0x1, UPT ;  /* 0x000000012a00788c */ /* 0x000fe2000bf45270 */
[----:B------:R-:W-:Y:S02]  /*5270*/  UMOV UR4, UR5 ;  /* 0x0000000500047c82 */ /* 0x000fe40008000000 */
[----:B--2---:R-:W-:Y:S03]  /*5280*/  USHF.R.U32.HI UR5, URZ, UR12, UR4 ;  /* 0x0000000cff057299 */ /* 0x004fe60008011604 */
[----:B------:R-:W-:Y:S02]  /*5290*/  UMOV UR4, UR7 ;  /* 0x0000000700047c82 */ /* 0x000fe40008000000 */
[----:B------:R-:W-:Y:S02]  /*52a0*/  USHF.R.U32.HI UR7, URZ, UR53, UR4 ;  /* 0x00000035ff077299 */ /* 0x000fe40008011604 */
[----:B------:R-:W-:Y:S02]  /*52b0*/  USEL UR4, UR56, UR5, !UP0 ;  /* 0x0000000538047287 */ /* 0x000fe4000c000000 */
[----:B------:R-:W-:Y:S01]  /*52c0*/  USEL UR7, UR57, UR7, !UP1 ;  /* 0x0000000739077287 */ /* 0x000fe2000c800000 */
[----:B------:R-:W-:Y:S01]  /*52d0*/  UMOV UR5, UR9 ;  /* 0x0000000900057c82 */ /* 0x000fe20008000000 */
[----:B------:R-:W-:Y:S02]  /*52e0*/  UIMAD.WIDE.U32 UR8, UR4, UR40, URZ ;  /* 0x00000028040872a5 */ /* 0x000fe4000f8e00ff */
[----:B------:R-:W-:Y:S03]  /*52f0*/  USHF.R.U32.HI UR6, URZ, UR12, UR5 ;  /* 0x0000000cff067299 */ /* 0x000fe60008011605 */
[----:B------:R-:W-:Y:S01]  /*5300*/  UMOV UR5, UR11 ;  /* 0x0000000b00057c82 */ /* 0x000fe20008000000 */
[----:B------:R-:W-:Y:S02]  /*5310*/  UIMAD.WIDE.U32 UR10, UR7, UR40, URZ ;  /* 0x00000028070a72a5 */ /* 0x000fe4000f8e00ff */
[----:B------:R-:W-:Y:S02]  /*5320*/  USHF.R.U32.HI UR12, URZ, UR53, UR5 ;  /* 0x00000035ff0c7299 */ /* 0x000fe40008011605 */
[----:B------:R-:W-:Y:S01]  /*5330*/  USEL UR6, UR37, UR6, !UP0 ;  /* 0x0000000625067287 */ /* 0x000fe2000c000000 */
[----:B------:R-:W-:Y:S02]  /*5340*/  UMOV UR5, UR9 ;  /* 0x0000000900057c82 */ /* 0x000fe40008000000 */
[----:B------:R-:W-:Y:S01]  /*5350*/  UMOV UR10, UR11 ;  /* 0x0000000b000a7c82 */ /* 0x000fe20008000000 */
[----:B------:R-:W-:Y:S02]  /*5360*/  @UP2 USHF.R.U32.HI UR4, URZ, UR41, UR5 ;  /* 0x00000029ff042299 */ /* 0x000fe40008011605 */
[----:B------:R-:W-:Y:S02]  /*5370*/  @UP2 USHF.R.U32.HI UR7, URZ, UR41, UR10 ;  /* 0x00000029ff072299 */ /* 0x000fe4000801160a */
[----:B------:R-:W-:Y:S02]  /*5380*/  UIMAD UR4, UR42, UR4, URZ ;  /* 0x000000042a0472a4 */ /* 0x000fe4000f8e02ff */
        /* <DEDUP_REMOVED lines=8> */
[----:B------:R-:W-:Y:S02]  /*5410*/  USEL UR11, UR6, UR4, !UP2 ;  /* 0x00000004060b7287 */ /* 0x000fe4000d000000 */
[----:B------:R-:W-:Y:S02]  /*5420*/  UIADD3 UR8, UPT, UPT, -UR5, URZ, URZ ;  /* 0x000000ff05087290 */ /* 0x000fe4000fffe1ff */
[----:B------:R-:W-:Y:S01]  /*5430*/  UIADD3 UR10, UPT, UPT, -UR11, URZ, URZ ;  /* 0x000000ff0b0a7290 */ /* 0x000fe2000fffe1ff */
[----:B------:R-:W-:Y:S01]  /*5440*/  @!UP0 UMOV UR4, UR9 ;  /* 0x0000000900048c82 */ /* 0x000fe20008000000 */
[----:B------:R-:W-:Y:S02]  /*5450*/  UIADD3 UR9, UPT, UPT, -UR6, URZ, URZ ;  /* 0x000000ff06097290 */ /* 0x000fe4000fffe1ff */
[----:B------:R-:W-:Y:S02]  /*5460*/  @!UP0 USHF.R.U32.HI UR4, URZ, UR41, UR4 ;  /* 0x00000029ff048299 */ /* 0x000fe40008011604 */
[----:B------:R-:W-:Y:S02]  /*5470*/  UIMAD UR10, UR42, UR10, UR6 ;  /* 0x0000000a2a0a72a4 */ /* 0x000fe4000f8e0206 */
[----:B------:R-:W-:Y:S04]  /*5480*/  @!UP0 USEL UR4, UR5, UR4, !UP2 ;  /* 0x0000000405048287 */ /* 0x000fe8000d000000 */
[----:B------:R-:W-:Y:S02]  /*5490*/  @!UP0 UIMAD UR10, UR7, UR10, UR4 ;  /* 0x0000000a070a82a4 */ /* 0x000fe4000f8e0204 */
[----:B------:R-:W-:Y:S02]  /*54a0*/  @!UP0 UIADD3 UR11, UPT, UPT, UR11, -UR4, URZ ;  /* 0x800000040b0b8290 */ /* 0x000fe4000fffe0ff */
[----:B------:R-:W-:Y:S02]  /*54b0*/  UIMAD UR7, UR43, UR8, UR38 ;  /* 0x000000082b0772a4 */ /* 0x000fe4000f8e0226 */
[----:B------:R-:W-:Y:S02]  /*54c0*/  @!UP0 UIMAD UR6, UR11, UR42, UR5 ;  /* 0x0000002a0b0682a4 */ /* 0x000fe4000f8e0205 */
[----:B------:R-:W-:Y:S01]  /*54d0*/  UIMAD UR4, UR54, UR9, UR37 ;  /* 0x00000009360472a4 */ /* 0x000fe2000f8e0225 */
[----:B------:R-:W-:Y:S02]  /*54e0*/  @!UP0 UMOV UR5, UR10 ;  /* 0x0000000a00058c82 */ /* 0x000fe40008000000 */
[----:B------:R-:W-:Y:S02]  /*54f0*/  UIMAD UR38, UR5, UR43, UR7 ;  /* 0x0000002b052672a4 */ /* 0x000fe4000f8e0207 */
[----:B------:R-:W-:Y:S11]  /*5500*/  UIMAD UR37, UR6, UR54, UR4 ;  /* 0x00000036062572a4 */ /* 0x000ff6000f8e0204 */
[----:B------:R-:W-:Y:S01]  /*5510*/  @!UPT UIADD3 URZ, UPT, UPT, URZ, URZ, URZ ;  /* 0x000000fffffff290 */ /* 0x000fe2000fffe0ff */
.L_x_88:
[----:B------:R-:W-:Y:S01]  /*5520*/  UISETP.NE.AND UP0, UPT, UR39, 0x1, UPT ;  /* 0x000000012700788c */ /* 0x000fe2000bf05270 */
[----:B------:R-:W-:Y:S01]  /*5530*/  IADD3 R162, PT, PT, R162, 0x1, RZ ;  /* 0x00000001a2a27810 */ /* 0x000fe20007ffe0ff */
[----:B------:R-:W-:Y:S02]  /*5540*/  UIADD3 UR11, UPT, UPT, UR44, 0x200, URZ ;  /* 0x000002002c0b7890 */ /* 0x000fe4000fffe0ff */
[----:B------:R-:W-:Y:S02]  /*5550*/  USHF.L.U32 UR50, UR16, 0x7, URZ ;  /* 0x0000000710327899 */ /* 0x000fe400080006ff */
[----:B------:R-:W-:Y:S05]  /*5560*/  USHF.L.U32 UR49, UR20, 0x8, URZ ;  /* 0x0000000814317899 */ /* 0x000fea00080006ff */
[----:B------:R-:W2:Y:S01]  /*5570*/  @!UP0 LDCU.128 UR12, c[0x0][0xb10] ;  /* 0x00016200ff0c87ac */ /* 0x000ea20008000c00 */
[----:B------:R-:W3:Y:S01]  /*5580*/  @!UP0 LDCU UR5, c[0x0][0xb0c] ;  /* 0x00016180ff0587ac */ /* 0x000ee20008000800 */
[----:B------:R-:W4:Y:S01]  /*5590*/  @!UP0 LDCU UR10, c[0x0][0xb20] ;  /* 0x00016400ff0a87ac */ /* 0x000f220008000800 */
[----:B--2---:R-:W-:Y:S02]  /*55a0*/  UIMAD.WIDE.U32 UR8, UR38, UR12, URZ ;  /* 0x0000000c260872a5 */ /* 0x004fe4000f8e00ff */
[----:B------:R-:W-:Y:S02]  /*55b0*/  UIMAD.WIDE.U32 UR6, UR37, UR15, URZ ;  /* 0x0000000f250672a5 */ /* 0x000fe4000f8e00ff */
[----:B------:R-:W-:Y:S03]  /*55c0*/  @!UP0 UISETP.NE.AND UP1, UPT, UR14, 0x1, UPT ;  /* 0x000000010e00888c */ /* 0x000fe6000bf25270 */
[----:B------:R-:W-:Y:S01]  /*55d0*/  @!UP0 UMOV UR4, UR9 ;  /* 0x0000000900048c82 */ /* 0x000fe20008000000 */
[----:B---3--:R-:W-:Y:S02]  /*55e0*/  @!UP0 UISETP.NE.AND UP2, UPT, UR5, 0x1, UPT ;  /* 0x000000010500888c */ /* 0x008fe4000bf45270 */
[----:B------:R-:W-:Y:S01]  /*55f0*/  @!UP0 USHF.R.U32.HI UR4, URZ, UR13, UR4 ;  /* 0x0000000dff048299 */ /* 0x000fe20008011604 */
[----:B------:R-:W-:Y:S02]  /*5600*/  @!UP0 UMOV UR6, UR7 ;  /* 0x0000000700068c82 */ /* 0x000fe40008000000 */
[----:B----4-:R-:W-:Y:S02]  /*5610*/  @!UP0 USHF.R.U32.HI UR6, URZ, UR10, UR6 ;  /* 0x0000000aff068299 */ /* 0x010fe40008011606 */
[----:B------:R-:W-:Y:S02]  /*5620*/  @!UP0 USEL UR7, UR38, UR4, !UP2 ;  /* 0x0000000426078287 */ /* 0x000fe4000d000000 */
[----:B------:R-:W-:Y:S04]  /*5630*/  @!UP0 USEL UR6, UR37, UR6, !UP1 ;  /* 0x0000000625068287 */ /* 0x000fe8000c800000 */
[----:B------:R-:W-:Y:S02]  /*5640*/  @!UP0 UIADD3 UR4, UPT, UPT, -UR7, UR6, URZ ;  /* 0x0000000607048290 */ /* 0x000fe4000fffe1ff */
[----:B------:R-:W-:Y:S02]  /*5650*/  @!UP0 UIADD3 UR6, UPT, UPT, UR7, -UR6, URZ ;  /* 0x8000000607068290 */ /* 0x000fe4000fffe0ff */
[----:B------:R-:W-:Y:S02]  /*5660*/  @!UP0 UIMAD UR38, UR4, UR5, UR38 ;  /* 0x00000005042682a4 */ /* 0x000fe4000f8e0226 */
[----:B------:R-:W-:Y:S02]  /*5670*/  @!UP0 UIMAD UR37, UR6, UR14, UR37 ;  /* 0x0000000e062582a4 */ /* 0x000fe4000f8e0225 */
[----:B------:R-:W-:Y:S09]  /*5680*/  ULOP3.LUT UP0, URZ, UR11, 0x1b0, URZ, 0xc0, !UPT ;  /* 0x000001b00bff7892 */ /* 0x000ff2000f80c0ff */
[----:B------:R-:W-:Y:S05]  /*5690*/  BRA.U !UP0, `(.L_x_89) ;  /* 0x0000000108407547 */ /* 0x000fea000b800000 */
[----:B------:R-:W2:Y:S01]  /*56a0*/  LDCU.64 UR8, c[0x4][0x88] ;  /* 0x01001100ff0877ac */ /* 0x000ea20008000a00 */
[----:B------:R-:W-:Y:S01]  /*56b0*/  MOV R3, 0x0 ;  /* 0x0000000000037802 */ /* 0x000fe20000000f00 */
[----:B------:R-:W-:Y:S02]  /*56c0*/  HFMA2 R12, -RZ, RZ, 0, 5.9604644775390625e-08 ;  /* 0x00000001ff0c7431 */ /* 0x000fe400000001ff */
[----:B------:R-:W-:Y:S02]  /*56d0*/  IMAD.MOV.U32 R8, RZ, RZ, 0x70 ;  /* 0x00000070ff087424 */ /* 0x000fe400078e00ff */
[----:B------:R-:W-:Y:S01]  /*56e0*/  IMAD.MOV.U32 R13, RZ, RZ, RZ ;  /* 0x000000ffff0d7224 */ /* 0x000fe200078e00ff */
[----:B------:R-:W3:Y:S01]  /*56f0*/  LDCU.64 UR6, c[0x4][0x90] ;  /* 0x01001200ff0677ac */ /* 0x000ee20008000a00 */
[----:B------:R-:W4:Y:S01]  /*5700*/  LDC.64 R2, c[0x4][R3] ;  /* 0x0100000003027b82 */ /* 0x000f220000000a00 */
[----:B------:R-:W1:Y:S01]  /*5710*/  LDCU.64 UR4, c[0x4][0x8] ;  /* 0x01000100ff0477ac */ /* 0x000e620008000a00 */
[----:B--2---:R-:W-:Y:S01]  /*5720*/  MOV R5, UR9 ;  /* 0x0000000900057c02 */ /* 0x004fe20008000f00 */
[----:B------:R-:W-:Y:S01]  /*5730*/  IMAD.U32 R4, RZ, RZ, UR8 ;  /* 0x00000008ff047e24 */ /* 0x000fe2000f8e00ff */
[----:B---3--:R-:W-:Y:S01]  /*5740*/  MOV R7, UR7 ;  /* 0x0000000700077c02 */ /* 0x008fe20008000f00 */
[----:B------:R-:W-:Y:S01]  /*5750*/  IMAD.U32 R6, RZ, RZ, UR6 ;  /* 0x00000006ff067e24 */ /* 0x000fe2000f8e00ff */
[----:B-1----:R-:W-:Y:S01]  /*5760*/  MOV R11, UR5 ;  /* 0x00000005000b7c02 */ /* 0x002fe20008000f00 */
[----:B------:R-:W-:Y:S02]  /*5770*/  IMAD.U32 R10, RZ, RZ, UR4 ;  /* 0x00000004ff0a7e24 */ /* 0x000fe4000f8e00ff */
[----:B------:R-:W-:Y:S07]  /*5780*/  LEPC R20, `(.L_x_89) ;  /* 0x000000001014794e */ /* 0x000fee0000000000 */
[----:B----45:R-:W-:Y:S05]  /*5790*/  CALL.ABS.NOINC R2 ;  /* 0x0000000002007343 */ /* 0x030fea0003c00000 */
.L_x_89:
[----:B------:R-:W-:Y:S01]  /*57a0*/  LOP3.LUT P0, RZ, R173, 0x1b0, RZ, 0xc0, !PT ;  /* 0x000001b0adff7812 */ /* 0x000fe2000780c0ff */
[----:B------:R-:W-:Y:S11]  /*57b0*/  BSSY.RECONVERGENT B6, `(.L_x_90) ;  /* 0x0000013000067945 */ /* 0x000ff60003800200 */
[----:B------:R-:W-:Y:S01]  /*57c0*/  @!UPT UIADD3 URZ, UPT, UPT, URZ, URZ, URZ ;  /* 0x000000fffffff290 */ /* 0x000fe2000fffe0ff */
[----:B------:R-:W-:Y:S05]  /*57d0*/  @!P0 BRA `(.L_x_91) ;  /* 0x0000000000408947 */ /* 0x000fea0003800000 */
        /* <DEDUP_REMOVED lines=16> */
.L_x_91:
[----:B------:R-:W-:Y:S05]  /*58e0*/  BSYNC.RECONVERGENT B6 ;  /* 0x0000000000067941 */ /* 0x000fea0003800200 */
.L_x_90:
[----:B------:R-:W-:Y:S01]  /*58f0*/  R2UR UR4, R161 ;  /* 0x00000000a10472ca */ /* 0x000fe200000e0000 */
[----:B------:R-:W-:Y:S01]  /*5900*/  UISETP.NE.U32.AND UP0, UPT, UR60, URZ, UPT ;  /* 0x000000ff3c00728c */ /* 0x000fe2000bf05070 */
[----:B------:R-:W-:Y:S02]  /*5910*/  ISETP.NE.U32.AND P4, PT, R156, RZ, PT ;  /* 0x000000ff9c00720c */ /* 0x000fe40003f85070 */
[----:B------:R-:W-:Y:S01]  /*5920*/  ISETP.NE.U32.AND P2, PT, RZ, UR46, PT ;  /* 0x0000002eff007c0c */ /* 0x000fe2000bf45070 */
[----:B------:R-:W-:Y:S01]  /*5930*/  UISETP.NE.AND.EX UP1, UPT, UR61, URZ, UPT, UP0 ;  /* 0x000000ff3d00728c */ /* 0x000fe2000bf25300 */
[----:B------:R-:W-:Y:S01]  /*5940*/  ISETP.NE.AND.EX P4, PT, R157, RZ, PT, P4 ;  /* 0x000000ff9d00720c */ /* 0x000fe20003f85340 */
[----:B------:R-:W-:Y:S01]  /*5950*/  UPLOP3.LUT UP0, UPT, UPT, UPT, UPT, 0x40, 0x4 ;  /* 0x000000000004789c */ /* 0x000fe20003f0e870 */
[----:B------:R-:W-:Y:S05]  /*5960*/  ISETP.NE.AND.EX P2, PT, RZ, UR47, PT, P2 ;  /* 0x0000002fff007c0c */ /* 0x000fea000bf45320 */
[----:B------:R-:W-:Y:S06]  /*5970*/  UISETP.NE.AND UP2, UPT, UR4, URZ, UPT ;  /* 0x000000ff0400728c */ /* 0x000fec000bf45270 */
[----:B------:R-:W-:Y:S05]  /*5980*/  PLOP3.LUT P1, PT, PT, PT, UP2, 0x80, 0x8 ;  /* 0x000000000008781c */ /* 0x000fea0003f2f028 */
[----:B------:R-:W-:Y:S06]  /*5990*/  @UP2 UPLOP3.LUT UP0, UPT, UPT, UPT, UP1, 0x80, 0x8 ;  /* 0x000000000008289c */ /* 0x000fec0003f0f010 */
[----:B------:R-:W-:Y:S01]  /*59a0*/  PLOP3.LUT P0, PT, PT, PT, UP0, 0x80, 0x8 ;  /* 0x000000000008781c */ /* 0x000fe20003f0f008 */
[----:B------:R-:W-:Y:S01]  /*59b0*/  @!UPT UIADD3 URZ, UPT, UPT, URZ, URZ, URZ ;  /* 0x000000fffffff290 */ /* 0x000fe2000fffe0ff */
[----:B------:R-:W-:Y:S11]  /*59c0*/  BRA.U !UP1, `(.L_x_92) ;  /* 0x00000001093c7547 */ /* 0x000ff6000b800000 */
[----:B------:R-:W-:Y:S01]  /*59d0*/  UISETP.NE.U32.AND UP0, UPT, UR46, URZ, UPT ;  /* 0x000000ff2e00728c */ /* 0x000fe2000bf05070 */
[----:B-1----:R-:W-:Y:S01]  /*59e0*/  HFMA2 R0, -RZ, RZ, 0, 5.9604644775390625e-08 ;  /* 0x00000001ff007431 */ /* 0x002fe200000001ff */
[----:B------:R-:W1:Y:S01]  /*59f0*/  LDCU.64 UR8, c[0x0][0x358] ;  /* 0x00006b00ff0877ac */ /* 0x000e620008000a00 */
[----:B------:R-:W-:Y:S01]  /*5a00*/  IMAD.MOV.U32 R158, RZ, RZ, 0x1 ;  /* 0x00000001ff9e7424 */ /* 0x000fe200078e00ff */
[----:B------:R-:W-:Y:S06]  /*5a10*/  UISETP.NE.AND.EX UP0, UPT, UR47, URZ, UPT, UP0 ;  /* 0x000000ff2f00728c */ /* 0x000fec000bf05300 */
[----:B------:R-:W-:Y:S05]  /*5a20*/  PLOP3.LUT P3, PT, PT, PT, UP0, 0x80, 0x8 ;  /* 0x000000000008781c */ /* 0x000fea0003f6f008 */
[----:B------:R-:W2:Y:S01]  /*5a30*/  @UP0 LDCU.64 UR4, c[0x0][0x888] ;  /* 0x00011100ff0407ac */ /* 0x000ea20008000a00 */
[----:B------:R-:W-:Y:S07]  /*5a40*/  @UP0 UIMAD UR6, UR36, UR60, URZ ;  /* 0x0000003c240602a4 */ /* 0x000fee000f8e02ff */
[----:B------:R-:W-:Y:S01]  /*5a50*/  @!P3 PRMT R158, R0, 0x7610, R158 ;  /* 0x00007610009eb816 */ /* 0x000fe2000000009e */
[----:B--2---:R-:W-:Y:S06]  /*5a60*/  @UP0 UIMAD.WIDE UR4, UR6, 0x4, UR4 ;  /* 0x00000004060408a5 */ /* 0x004fec000f8e0204 */
[----:B------:R-:W-:Y:S01]  /*5a70*/  IMAD.U32 R2, RZ, RZ, UR4 ;  /* 0x00000004ff027e24 */ /* 0x000fe2000f8e00ff */
[----:B------:R-:W-:Y:S04]  /*5a80*/  MOV R3, UR5 ;  /* 0x0000000500037c02 */ /* 0x000fe80008000f00 */
[----:B------:R-:W2:Y:S01]  /*5a90*/  @!UP0 LDCU UR4, c[0x0][0x880] ;  /* 0x00011000ff0487ac */ /* 0x000ea20008000800 */
[----:B-1---5:R3:W5:Y:S02]  /*5aa0*/  @P3 LDG.E R73, desc[UR8][R2.64] ;  /* 0x0000000802493981 */ /* 0x022764000c1e1900 */
[----:B--23--:R-:W-:Y:S02]  /*5ab0*/  @!P3 IMAD.U32 R73, RZ, RZ, UR4 ;  /* 0x00000004ff49be24 */ /* 0x00cfe4000f8e00ff */
.L_x_92:
[----:B------:R-:W-:Y:S05]  /*5ac0*/  @!P4 BRA `(.L_x_93) ;  /* 0x000000000024c947 */ /* 0x000fea0003800000 */
[----:B------:R-:W-:Y:S01]  /*5ad0*/  ISETP.NE.U32.AND P3, PT, R138, RZ, PT ;  /* 0x000000ff8a00720c */ /* 0x000fe20003f65070 */
[----:B------:R-:W2:Y:S03]  /*5ae0*/  LDCU.64 UR4, c[0x0][0x358] ;  /* 0x00006b00ff0477ac */ /* 0x000ea60008000a00 */
[----:B------:R-:W-:Y:S11]  /*5af0*/  ISETP.NE.AND.EX P3, PT, R139, RZ, PT, P3 ;  /* 0x000000ff8b00720c */ /* 0x000ff60003f65330 */
[----:B------:R-:W-:Y:S02]  /*5b00*/  @!UPT UIADD3 URZ, UPT, UPT, URZ, URZ, URZ ;  /* 0x000000fffffff290 */ /* 0x000fe4000fffe0ff */
[----:B------:R-:W3:Y:S01]  /*5b10*/  @P3 LDC.64 R2, c[0x0][0x8a8] ;  /* 0x00022a00ff023b82 */ /* 0x000ee20000000a00 */
[----:B-1----:R-:W-:Y:S04]  /*5b20*/  @P3 IMAD R0, R156, UR36, RZ ;  /* 0x000000249c003c24 */ /* 0x002fe8000f8e02ff */
[----:B---3--:R-:W-:Y:S05]  /*5b30*/  @P3 IMAD.WIDE R2, R0, 0x4, R2 ;  /* 0x0000000400023825 */ /* 0x008fea00078e0202 */
[----:B--2--5:R2:W5:Y:S02]  /*5b40*/  @P3 LDG.E R70, desc[UR4][R2.64] ;  /* 0x0000000402463981 */ /* 0x024564000c1e1900 */
[----:B--2---:R-:W3:Y:S02]  /*5b50*/  @!P3 LDC R70, c[0x0][0x8a0] ;  /* 0x00022800ff46bb82 */ /* 0x004ee40000000800 */
.L_x_93:
[----:B-----5:R-:W-:Y:S01]  /*5b60*/  FSETP.NEU.AND P4, PT, R73, RZ, PT ;  /* 0x000000ff4900720b */ /* 0x020fe20003f8d000 */
[----:B------:R-:W-:Y:S01]  /*5b70*/  BSSY B1, `(.L_x_94) ;  /* 0x0000047000017945 */ /* 0x000fe20003800000 */
[----:B------:R-:W-:Y:S01]  /*5b80*/  SEL R5, RZ, 0xffffffff, P2 ;  /* 0xffffffffff057807 */ /* 0x000fe20001000000 */
[----:B------:R-:W-:Y:S01]  /*5b90*/  IMAD.MOV.U32 R180, RZ, RZ, 0x1 ;  /* 0x00000001ffb47424 */ /* 0x000fe200078e00ff */
[----:B------:R-:W-:Y:S01]  /*5ba0*/  LOP3.LUT P3, RZ, R158, 0xff, RZ, 0xc0, !PT ;  /* 0x000000ff9eff7812 */ /* 0x000fe2000786c0ff */
[----:B------:R-:W-:Y:S01]  /*5bb0*/  IMAD R71, R68, 0x100, R69 ;  /* 0x0000010044477824 */ /* 0x000fe200078e0245 */
[----:B-1----:R-:W-:Y:S02]  /*5bc0*/  @P1 SEL R0, RZ, 0xffffffff, P4 ;  /* 0xffffffffff001807 */ /* 0x002fe40002000000 */
[----:B------:R-:W-:Y:S02]  /*5bd0*/  CS2R R154, SRZ ;  /* 0x00000000009a7805 */ /* 0x000fe4000001ff00 */
[----:B------:R-:W-:Y:S02]  /*5be0*/  LEA R3, R166, UR44, 0x3 ;  /* 0x0000002ca6037c11 */ /* 0x000fe4000f8e18ff */
[----:B------:R-:W-:Y:S02]  /*5bf0*/  CS2R R152, SRZ ;  /* 0x0000000000987805 */ /* 0x000fe4000001ff00 */
[----:B------:R-:W-:Y:S02]  /*5c00*/  @P0 SEL R0, R5, R0, !P3 ;  /* 0x0000000005000207 */ /* 0x000fe40005800000 */
[----:B------:R-:W-:Y:S02]  /*5c10*/  CS2R R150, SRZ ;  /* 0x0000000000967805 */ /* 0x000fe4000001ff00 */
[----:B------:R-:W-:Y:S02]  /*5c20*/  LEA R177, R68, UR44, 0x3 ;  /* 0x0000002c44b17c11 */ /* 0x000fe4000f8e18ff */
[----:B------:R-:W-:Y:S02]  /*5c30*/  CS2R R148, SRZ ;  /* 0x0000000000947805 */ /* 0x000fe4000001ff00 */
[----:B------:R-:W-:Y:S02]  /*5c40*/  @P1 LOP3.LUT R0, R0, 0x1, RZ, 0xc0, !PT ;  /* 0x0000000100001812 */ /* 0x000fe400078ec0ff */
[----:B------:R-:W-:Y:S02]  /*5c50*/  CS2R R146, SRZ ;  /* 0x0000000000927805 */ /* 0x000fe4000001ff00 */
[----:B------:R-:W-:Y:S02]  /*5c60*/  SHF.L.U32 R4, R168, 0x1f, RZ ;  /* 0x0000001fa8047819 */ /* 0x000fe400000006ff */
[----:B------:R-:W-:Y:S02]  /*5c70*/  CS2R R144, SRZ ;  /* 0x0000000000907805 */ /* 0x000fe4000001ff00 */
[----:B------:R-:W-:Y:S02]  /*5c80*/  ISETP.NE.U32.OR P6, PT, R0, 0x1, !P1 ;  /* 0x000000010000780c */ /* 0x000fe40004fc5470 */
[----:B------:R-:W-:Y:S02]  /*5c90*/  CS2R R142, SRZ ;  /* 0x00000000008e7805 */ /* 0x000fe4000001ff00 */
[----:B------:R-:W-:Y:S02]  /*5ca0*/  PLOP3.LUT P2, PT, PT, PT, UP1, 0x80, 0x8 ;  /* 0x000000000008781c */ /* 0x000fe40003f4f018 */
[----:B------:R-:W-:Y:S02]  /*5cb0*/  CS2R R140, SRZ ;  /* 0x00000000008c7805 */ /* 0x000fe4000001ff00 */
[----:B------:R-:W-:Y:S02]  /*5cc0*/  SEL R0, RZ, 0xffffffff, P4 ;  /* 0xffffffffff007807 */ /* 0x000fe40002000000 */
[----:B------:R-:W-:Y:S03]  /*5cd0*/  P2R R189, PR, RZ, 0x40 ;  /* 0x00000040ffbd7803 */ /* 0x000fe60000000000 */
[----:B------:R-:W-:Y:S04]  /*5ce0*/  @P6 SHF.L.U32 R2, R165, 0x1f, RZ ;  /* 0x0000001fa5026819 */ /* 0x000fe800000006ff */
[----:B------:R-:W-:Y:S01]  /*5cf0*/  @P2 SEL R0, R5, R0, !P3 ;  /* 0x0000000005002207 */ /* 0x000fe20005800000 */
[----:B------:R-:W1:Y:S03]  /*5d00*/  @P6 SYNCS.PHASECHK.TRANS64.TRYWAIT P1, [R3+URZ+0x30], R2 ;  /* 0x00003002030065a7 */ /* 0x000e6600080211ff */
[----:B------:R-:W-:Y:S04]  /*5d10*/  LOP3.LUT R0, R0, 0x1, RZ, 0xc0, !PT ;  /* 0x0000000100007812 */ /* 0x000fe800078ec0ff */
[----:B------:R-:W-:Y:S04]  /*5d20*/  ISETP.NE.U32.AND P5, PT, R0, 0x1, PT ;  /* 0x000000010000780c */ /* 0x000fe80003fa5070 */
[----:B------:R-:W-:Y:S01]  /*5d30*/  P2R R181, PR, RZ, 0x20 ;  /* 0x00000020ffb57803 */ /* 0x000fe20000000000 */
[----:B------:R2:W4:Y:S01]  /*5d40*/  SYNCS.PHASECHK.TRANS64.TRYWAIT P0, [R177+URZ+0xa0], R4 ;  /* 0x0000a004b10075a7 */ /* 0x00052200080011ff */
[----:B-1----:R-:W-:Y:S01]  /*5d50*/  @P6 SEL R180, RZ, 0x1, !P1 ;  /* 0x00000001ffb46807 */ /* 0x002fe20004800000 */
[----:B--2---:R-:W-:Y:S06]  /*5d60*/  @!P6 BRA `(.L_x_95) ;  /* 0x00000000009ce947 */ /* 0x004fec0003800000 */
[----:B------:R-:W-:Y:S01]  /*5d70*/  @P5 IMAD R7, R166, 0x2000, R171 ;  /* 0x00002000a6075824 */ /* 0x000fe200078e02ab */
[----:B------:R-:W1:Y:S01]  /*5d80*/  S2R R0, SR_CgaCtaId ;  /* 0x0000000000007919 */ /* 0x000e620000008800 */
[----:B------:R-:W-:Y:S01]  /*5d90*/  ISETP.NE.AND P1, PT, R180, RZ, PT ;  /* 0x000000ffb400720c */ /* 0x000fe20003f25270 */
[----:B------:R-:W-:Y:S01]  /*5da0*/  BSSY B0, `(.L_x_96) ;  /* 0x0000010000007945 */ /* 0x000fe20003800000 */
[--C-:B------:R-:W-:Y:S01]  /*5db0*/  @P5 IMAD R8, R172, -0x10, R7.reuse ;  /* 0xfffffff0ac085824 */ /* 0x100fe200078e0207 */
[----:B------:R-:W-:Y:S01]  /*5dc0*/  CS2R R142, SRZ ;  /* 0x00000000008e7805 */ /* 0x000fe2000001ff00 */
[----:B------:R-:W-:Y:S01]  /*5dd0*/  @P5 IMAD R6, R170, -0x10, R7 ;  /* 0xfffffff0aa065824 */ /* 0x000fe200078e0207 */
[----:B------:R-:W-:Y:S01]  /*5de0*/  CS2R R140, SRZ ;  /* 0x00000000008c7805 */ /* 0x000fe2000001ff00 */
[----:B------:R-:W-:Y:S01]  /*5df0*/  @P5 IMAD R5, R169, 0x10, R8 ;  /* 0x00000010a9055824 */ /* 0x000fe200078e0208 */
[----:B------:R-:W-:Y:S02]  /*5e00*/  CS2R R150, SRZ ;  /* 0x0000000000967805 */ /* 0x000fe4000001ff00 */
[----:B------:R-:W-:Y:S02]  /*5e10*/  CS2R R148, SRZ ;  /* 0x0000000000947805 */ /* 0x000fe4000001ff00 */
[----:B------:R-:W-:Y:S02]  /*5e20*/  CS2R R146, SRZ ;  /* 0x0000000000927805 */ /* 0x000fe4000001ff00 */
[----:B------:R-:W-:Y:S02]  /*5e30*/  CS2R R144, SRZ ;  /* 0x0000000000907805 */ /* 0x000fe4000001ff00 */
[----:B------:R-:W-:Y:S02]  /*5e40*/  CS2R R154, SRZ ;  /* 0x00000000009a7805 */ /* 0x000fe4000001ff00 */
[----:B------:R-:W-:Y:S01]  /*5e50*/  CS2R R152, SRZ ;  /* 0x0000000000987805 */ /* 0x000fe2000001ff00 */
[----:B------:R-:W-:Y:S06]  /*5e60*/  @P1 BRA `(.L_x_97) ;  /* 0x00000000000c1947 */ /* 0x000fec0003800000 */
[----:B------:R-:W-:Y:S04]  /*5e70*/  SHF.L.U32 R2, R165, 0x1f, RZ ;  /* 0x0000001fa5027819 */ /* 0x000fe800000006ff */
[----:B------:R-:W2:Y:S02]  /*5e80*/  SYNCS.PHASECHK.TRANS64.TRYWAIT P1, [R3+URZ+0x30], R2 ;  /* 0x00003002030075a7 */ /* 0x000ea400080211ff */
[----:B--2---:R-:W-:Y:S05]  /*5e90*/  @!P1 BRA `(.L_x_98) ;  /* 0x0000006000209947 */ /* 0x004fea0003800000 */
.L_x_97:
[----:B------:R-:W-:Y:S05]  /*5ea0*/  BSYNC B0 ;  /* 0x0000000000007941 */ /* 0x000fea0003800000 */
.L_x_96:
[----:B------:R-:W-:Y:S01]  /*5eb0*/  ISETP.NE.AND P1, PT, R181, RZ, PT ;  /* 0x000000ffb500720c */ /* 0x000fe20003f25270 */
[----:B--2---:R-:W-:Y:S02]  /*5ec0*/  VIADD R3, R3, 0x50 ;  /* 0x0000005003037836 */ /* 0x004fe40000000000 */
[----:B------:R-:W-:Y:S03]  /*5ed0*/  VIADD R166, R166, 0x1 ;  /* 0x00000001a6a67836 */ /* 0x000fe60000000000 */
[----:B-1----:R-:W-:Y:S07]  /*5ee0*/  PRMT R0, R0, 0x654, R3 ;  /* 0x0000065400007816 */ /* 0x002fee0000000003 */
[----:B------:R1:W2:Y:S04]  /*5ef0*/  @P1 LDS.128 R140, [R7] ;  /* 0x00000000078c1984 */ /* 0x0002a80000000c00 */
[----:B------:R1:W1:Y:S04]  /*5f00*/  @P1 LDS.128 R148, [R6+0x20] ;  /* 0x0000200006941984 */ /* 0x0002680000000c00 */
[----:B------:R1:W1:Y:S04]  /*5f10*/  @P1 LDS.128 R144, [R8+0x10] ;  /* 0x0000100008901984 */ /* 0x0002680000000c00 */
[----:B------:R1:W1:Y:S01]  /*5f20*/  @P1 LDS.128 R152, [R5+0x10] ;  /* 0x0000100005981984 */ /* 0x0002620000000c00 */
[C---:B------:R-:W-:Y:S01]  /*5f30*/  ISETP.NE.AND P1, PT, R166.reuse, 0x4, PT ;  /* 0x00000004a600780c */ /* 0x040fe20003f25270 */
[----:B------:R-:W-:Y:S01]  /*5f40*/  @!PT LDS RZ, [RZ] ;  /* 0x00000000fffff984 */ /* 0x000fe20000000800 */
[----:B------:R-:W-:Y:S01]  /*5f50*/  @!PT LDS RZ, [RZ] ;  /* 0x00000000fffff984 */ /* 0x000fe20000000800 */
[----:B------:R-:W-:Y:S01]  /*5f60*/  @!PT LDS RZ, [RZ] ;  /* 0x00000000fffff984 */ /* 0x000fe20000000800 */
[----:B------:R-:W-:Y:S01]  /*5f70*/  @!PT LDS RZ, [RZ] ;  /* 0x00000000fffff984 */ /* 0x000fe20000000800 */
[----:B------:R5:W-:Y:S06]  /*5f80*/  MEMBAR.ALL.CTA ;  /* 0x0000000000007992 */ /* 0x000bec0000008000 */
[----:B-----5:R-:W5:Y:S01]  /*5f90*/  FENCE.VIEW.ASYNC.S ;  /* 0x00000000000073c6 */ /* 0x020f620000000000 */
[----:B------:R-:W-:Y:S01]  /*5fa0*/  SEL R166, R166, RZ, P1 ;  /* 0x000000ffa6a67207 */ /* 0x000fe20000800000 */
[----:B-----5:R5:W-:Y:S02]  /*5fb0*/  SYNCS.ARRIVE.TRANS64.RED.A1T0 RZ, [R0+URZ], RZ ;  /* 0x000000ff00ff79a7 */ /* 0x020be400081004ff */
[----:B-----5:R-:W-:Y:S04]  /*5fc0*/  SEL R0, RZ, 0x1, P1 ;  /* 0x00000001ff007807 */ /* 0x020fe80000800000 */
[----:B--2---:R-:W-:Y:S02]  /*5fd0*/  LOP3.LUT R165, R165, R0, RZ, 0x3c, !PT ;  /* 0x00000000a5a57212 */ /* 0x004fe400078e3cff */
.L_x_95:
[----:B------:R-:W-:Y:S05]  /*5fe0*/  BSYNC B1 ;  /* 0x0000000000017941 */ /* 0x000fea0003800000 */
.L_x_94:
[----:B------:R-:W-:Y:S04]  /*5ff0*/  SHF.R.U32.HI R0, RZ, 0x15, R71 ;  /* 0x00000015ff007819 */ /* 0x000fe80000011647 */
[----:B------:R-:W-:Y:S01]  /*6000*/  LOP3.LUT P1, RZ, R0, 0x3, R159, 0x48, !PT ;  /* 0x0000000300ff7812 */ /* 0x000fe2000782489f */
[----:B------:R-:W-:Y:S01]  /*6010*/  @!UPT UIADD3 URZ, UPT, UPT, URZ, URZ, URZ ;  /* 0x000000fffffff290 */ /* 0x000fe2000fffe0ff */
[----:B----4-:R-:W-:Y:S11]  /*6020*/  @P0 BRA `(.L_x_99) ;  /* 0x0000000000080947 */ /* 0x010ff60003800000 */
[----:B------:R-:W2:Y:S02]  /*6030*/  SYNCS.PHASECHK.TRANS64.TRYWAIT P0, [R177+URZ+0xa0], R4 ;  /* 0x0000a004b10075a7 */ /* 0x000ea400080011ff */
[----:B--2---:R-:W-:Y:S05]  /*6040*/  @!P0 BRA `(.L_x_100) ;  /* 0x0000005c00c88947 */ /* 0x004fea0003800000 */
.L_x_99:
[----:B------:R-:W-:Y:S04]  /*6050*/  BSSY.RECONVERGENT B6, `(.L_x_101) ;  /* 0x0000012000067945 */ /* 0x000fe80003800200 */
[----:B------:R-:W-:Y:S05]  /*6060*/  @!P1 BRA `(.L_x_102) ;  /* 0x0000000000409947 */ /* 0x000fea0003800000 */
[----:B------:R-:W4:Y:S01]  /*6070*/  LDCU.64 UR8, c[0x4][0x78] ;  /* 0x01000f00ff0877ac */ /* 0x000f220008000a00 */
[----:B------:R-:W-:Y:S01]  /*6080*/  MOV R3, 0x0 ;  /* 0x0000000000037802 */ /* 0x000fe20000000f00 */
[----:B------:R-:W-:Y:S02]  /*6090*/  HFMA2 R12, -RZ, RZ, 0, 5.9604644775390625e-08 ;  /* 0x00000001ff0c7431 */ /* 0x000fe400000001ff */
[----:B-1----:R-:W-:Y:S02]  /*60a0*/  IMAD.MOV.U32 R8, RZ, RZ, 0x192 ;  /* 0x00000192ff087424 */ /* 0x002fe400078e00ff */
[----:B------:R-:W-:Y:S01]  /*60b0*/  IMAD.MOV.U32 R13, RZ, RZ, RZ ;  /* 0x000000ffff0d7224 */ /* 0x000fe200078e00ff */
[----:B------:R-:W1:Y:S01]  /*60c0*/  LDCU.64 UR6, c[0x4][0x80] ;  /* 0x01001000ff0677ac */ /* 0x000e620008000a00 */
[----:B------:R-:W3:Y:S01]  /*60d0*/  LDC.64 R2, c[0x4][R3] ;  /* 0x0100000003027b82 */ /* 0x000ee20000000a00 */
[----:B------:R-:W5:Y:S01]  /*60e0*/  LDCU.64 UR4, c[0x4][0x18] ;  /* 0x01000300ff0477ac */ /* 0x000f620008000a00 */
[----:B----4-:R-:W-:Y:S01]  /*60f0*/  MOV R5, UR9 ;  /* 0x0000000900057c02 */ /* 0x010fe20008000f00 */
[----:B--2---:R-:W-:Y:S01]  /*6100*/  IMAD.U32 R4, RZ, RZ, UR8 ;  /* 0x00000008ff047e24 */ /* 0x004fe2000f8e00ff */
[----:B-1----:R-:W-:Y:S01]  /*6110*/  MOV R7, UR7 ;  /* 0x0000000700077c02 */ /* 0x002fe20008000f00 */
[----:B------:R-:W-:Y:S01]  /*6120*/  IMAD.U32 R6, RZ, RZ, UR6 ;  /* 0x00000006ff067e24 */ /* 0x000fe2000f8e00ff */
[----:B-----5:R-:W-:Y:S01]  /*6130*/  MOV R11, UR5 ;  /* 0x00000005000b7c02 */ /* 0x020fe20008000f00 */
[----:B------:R-:W-:Y:S02]  /*6140*/  IMAD.U32 R10, RZ, RZ, UR4 ;  /* 0x00000004ff0a7e24 */ /* 0x000fe4000f8e00ff */
[----:B------:R-:W-:Y:S07]  /*6150*/  LEPC R20, `(.L_x_102) ;  /* 0x000000001014794e */ /* 0x000fee0000000000 */
[----:B---3--:R-:W-:Y:S05]  /*6160*/  CALL.ABS.NOINC R2 ;  /* 0x0000000002007343 */ /* 0x008fea0003c00000 */
.L_x_102:
[----:B------:R-:W-:Y:S05]  /*6170*/  BSYNC.RECONVERGENT B6 ;  /* 0x0000000000067941 */ /* 0x000fea0003800200 */
.L_x_101:
[-C--:B------:R-:W-:Y:S01]  /*6180*/  F2FP.F16.E5M2.UNPACK_B R74, R140.reuse ;  /* 0x0000008cff4a723e */ /* 0x080fe200020004ff */
[----:B------:R-:W-:Y:S05]  /*6190*/  WARPSYNC.ALL ;  /* 0x0000000000007948 */ /* 0x000fea0003800000 */
[----:B------:R-:W-:Y:S01]  /*61a0*/  R2UR UR4, R71 ;  /* 0x00000000470472ca */ /* 0x000fe200000e0000 */
[--C-:B------:R-:W-:Y:S01]  /*61b0*/  HADD2.F32 R72, -RZ, R74.reuse.H0_H0 ;  /* 0x2000004aff487230 */ /* 0x100fe20000004100 */
[----:B------:R-:W-:Y:S01]  /*61c0*/  F2FP.F16.E5M2.UNPACK_B R76, R140.H1 ;  /* 0x0000008cff4c723e */ /* 0x000fe200030004ff */
[----:B------:R-:W-:Y:S01]  /*61d0*/  HADD2.F32 R75, -RZ, R74.H1_H1 ;  /* 0x3000004aff4b7230 */ /* 0x000fe20000004100 */
[-C--:B------:R-:W-:Y:S01]  /*61e0*/  F2FP.F16.E5M2.UNPACK_B R78, R141.reuse ;  /* 0x0000008dff4e723e */ /* 0x080fe200020004ff */
[----:B------:R-:W-:Y:S01]  /*61f0*/  BSSY.RECONVERGENT B0, `(.L_x_103) ;  /* 0x000011d000007945 */ /* 0x000fe20003800200 */
[----:B------:R-:W-:Y:S01]  /*6200*/  F2FP.F16.E5M2.UNPACK_B R80, R141.H1 ;  /* 0x0000008dff50723e */ /* 0x000fe200030004ff */
[----:B------:R-:W-:Y:S01]  /*6210*/  HADD2.F32 R74, -RZ, R76.H0_H0 ;  /* 0x2000004cff4a7230 */ /* 0x000fe20000004100 */
[-C--:B------:R-:W-:Y:S01]  /*6220*/  F2FP.F16.E5M2.UNPACK_B R82, R142.reuse ;  /* 0x0000008eff52723e */ /* 0x080fe200020004ff */
[--C-:B------:R-:W-:Y:S01]  /*6230*/  HADD2.F32 R77, -RZ, R78.reuse.H0_H0 ;  /* 0x2000004eff4d7230 */ /* 0x100fe20000004100 */
[----:B------:R-:W-:Y:S01]  /*6240*/  F2FP.F16.E5M2.UNPACK_B R84, R142.H1 ;  /* 0x0000008eff54723e */ /* 0x000fe200030004ff */
[----:B------:R-:W-:Y:S01]  /*6250*/  HADD2.F32 R78, -RZ, R78.H1_H1 ;  /* 0x3000004eff4e7230 */ /* 0x000fe20000004100 */
[-C--:B------:R-:W-:Y:S01]  /*6260*/  F2FP.F16.E5M2.UNPACK_B R86, R143.reuse ;  /* 0x0000008fff56723e */ /* 0x080fe200020004ff */
[----:B-12---:R-:W3:Y:S01]  /*6270*/  LDTM.x64 R4, tmem[UR4] ;  /* 0x00000004000479ee */ /* 0x006ee20008340000 */
[----:B------:R-:W-:Y:S01]  /*6280*/  F2FP.F16.E5M2.UNPACK_B R88, R143.H1 ;  /* 0x0000008fff58723e */ /* 0x000fe200030004ff */
[----:B------:R-:W-:Y:S01]  /*6290*/  HADD2.F32 R76, -RZ, R76.H1_H1 ;  /* 0x3000004cff4c7230 */ /* 0x000fe20000004100 */
[-C--:B------:R-:W-:Y:S01]  /*62a0*/  F2FP.F16.E5M2.UNPACK_B R90, R144.reuse ;  /* 0x00000090ff5a723e */ /* 0x080fe200020004ff */
[----:B------:R-:W-:Y:S01]  /*62b0*/  HADD2.F32 R79, -RZ, R80.H0_H0 ;  /* 0x20000050ff4f7230 */ /* 0x000fe20000004100 */
[----:B------:R-:W-:Y:S01]  /*62c0*/  F2FP.F16.E5M2.UNPACK_B R92, R144.H1 ;  /* 0x00000090ff5c723e */ /* 0x000fe200030004ff */
[--C-:B------:R-:W-:Y:S01]  /*62d0*/  HADD2.F32 R81, -RZ, R82.reuse.H0_H0 ;  /* 0x20000052ff517230 */ /* 0x100fe20000004100 */
[----:B------:R-:W-:Y:S01]  /*62e0*/  SHF.L.U32 R182, R164, 0x4, RZ ;  /* 0x00000004a4b67819 */ /* 0x000fe200000006ff */
[----:B------:R-:W-:Y:S01]  /*62f0*/  HADD2.F32 R82, -RZ, R82.H1_H1 ;  /* 0x30000052ff527230 */ /* 0x000fe20000004100 */
[----:B------:R-:W-:Y:S01]  /*6300*/  SHF.L.U32 R188, R163, 0x4, RZ ;  /* 0x00000004a3bc7819 */ /* 0x000fe200000006ff */
[--C-:B------:R-:W-:Y:S01]  /*6310*/  HADD2.F32 R85, -RZ, R86.reuse.H0_H0 ;  /* 0x20000056ff557230 */ /* 0x100fe20000004100 */
[----:B------:R-:W-:Y:S01]  /*6320*/  IADD3 R176, PT, PT, R171, R182, RZ ;  /* 0x000000b6abb07210 */ /* 0x000fe20007ffe0ff */
[----:B------:R-:W-:Y:S01]  /*6330*/  HADD2.F32 R86, -RZ, R86.H1_H1 ;  /* 0x30000056ff567230 */ /* 0x000fe20000004100 */
[----:B------:R-:W-:Y:S01]  /*6340*/  SHF.L.U32 R183, R169, 0x4, RZ ;  /* 0x00000004a9b77819 */ /* 0x000fe200000006ff */
[--C-:B------:R-:W-:Y:S01]  /*6350*/  HADD2.F32 R89, -RZ, R90.reuse.H0_H0 ;  /* 0x2000005aff597230 */ /* 0x100fe20000004100 */
[----:B------:R-:W-:Y:S01]  /*6360*/  F2FP.F16.E5M2.UNPACK_B R94, R145 ;  /* 0x00000091ff5e723e */ /* 0x000fe200020004ff */
[----:B------:R-:W-:Y:S01]  /*6370*/  HADD2.F32 R90, -RZ, R90.H1_H1 ;  /* 0x3000005aff5a7230 */ /* 0x000fe20000004100 */
[----:B------:R-:W-:Y:S01]  /*6380*/  IADD3 R178, PT, PT, R183, R176, RZ ;  /* 0x000000b0b7b27210 */ /* 0x000fe20007ffe0ff */
[----:B------:R-:W-:Y:S01]  /*6390*/  HADD2.F32 R80, -RZ, R80.H1_H1 ;  /* 0x30000050ff507230 */ /* 0x000fe20000004100 */
[----:B------:R-:W-:Y:S01]  /*63a0*/  F2FP.F16.E5M2.UNPACK_B R98, R146 ;  /* 0x00000092ff62723e */ /* 0x000fe200020004ff */
[--C-:B------:R-:W-:Y:S01]  /*63b0*/  HADD2.F32 R93, -RZ, R94.reuse.H0_H0 ;  /* 0x2000005eff5d7230 */ /* 0x100fe20000004100 */
[----:B------:R-:W-:Y:S01]  /*63c0*/  F2FP.F16.E5M2.UNPACK_B R102, R147 ;  /* 0x00000093ff66723e */ /* 0x000fe200020004ff */
[----:B------:R-:W-:Y:S01]  /*63d0*/  HADD2.F32 R94, -RZ, R94.H1_H1 ;  /* 0x3000005eff5e7230 */ /* 0x000fe20000004100 */
[----:B------:R-:W-:Y:S01]  /*63e0*/  F2FP.F16.E5M2.UNPACK_B R106, R148 ;  /* 0x00000094ff6a723e */ /* 0x000fe200020004ff */
[C---:B---3--:R-:W-:Y:S01]  /*63f0*/  FMUL R0, R70.reuse, R4 ;  /* 0x0000000446007220 */ /* 0x048fe20000400000 */
[C---:B------:R-:W-:Y:S01]  /*6400*/  FMUL R2, R70.reuse, R5 ;  /* 0x0000000546027220 */ /* 0x040fe20000400000 */
[C---:B------:R-:W-:Y:S01]  /*6410*/  FMUL R4, R70.reuse, R8 ;  /* 0x0000000846047220 */ /* 0x040fe20000400000 */
[C---:B------:R-:W-:Y:S01]  /*6420*/  FMUL R5, R70.reuse, R9 ;  /* 0x0000000946057220 */ /* 0x040fe20000400000 */
[C---:B------:R-:W-:Y:S01]  /*6430*/  FFMA R0, R73.reuse, R72, R0 ;  /* 0x0000004849007223 */ /* 0x040fe20000000000 */
[C---:B------:R-:W-:Y:S01]  /*6440*/  FFMA R2, R73.reuse, R75, R2 ;  /* 0x0000004b49027223 */ /* 0x040fe20000000002 */
[C---:B------:R-:W-:Y:S01]  /*6450*/  FMUL R8, R70.reuse, R12 ;  /* 0x0000000c46087220 */ /* 0x040fe20000400000 */
[C---:B------:R-:W-:Y:S01]  /*6460*/  FMUL R9, R70.reuse, R13 ;  /* 0x0000000d46097220 */ /* 0x040fe20000400000 */
[C---:B------:R-:W-:Y:S01]  /*6470*/  FMUL R12, R70.reuse, R16 ;  /* 0x00000010460c7220 */ /* 0x040fe20000400000 */
[C---:B------:R-:W-:Y:S01]  /*6480*/  FMUL R13, R70.reuse, R17 ;  /* 0x00000011460d7220 */ /* 0x040fe20000400000 */
[C---:B------:R-:W-:Y:S01]  /*6490*/  FMUL R16, R70.reuse, R20 ;  /* 0x0000001446107220 */ /* 0x040fe20000400000 */
[C---:B------:R-:W-:Y:S01]  /*64a0*/  FMUL R17, R70.reuse, R21 ;  /* 0x0000001546117220 */ /* 0x040fe20000400000 */
[C---:B------:R-:W-:Y:S01]  /*64b0*/  FMUL R20, R70.reuse, R24 ;  /* 0x0000001846147220 */ /* 0x040fe20000400000 */
[C---:B------:R-:W-:Y:S01]  /*64c0*/  FMUL R21, R70.reuse, R25 ;  /* 0x0000001946157220 */ /* 0x040fe20000400000 */
[--C-:B------:R-:W-:Y:S02]  /*64d0*/  HADD2.F32 R97, -RZ, R98.reuse.H0_H0 ;  /* 0x20000062ff617230 */ /* 0x100fe40000004100 */
[C---:B------:R-:W-:Y:S01]  /*64e0*/  FMUL R24, R70.reuse, R28 ;  /* 0x0000001c46187220 */ /* 0x040fe20000400000 */
[----:B------:R-:W-:Y:S02]  /*64f0*/  HADD2.F32 R98, -RZ, R98.H1_H1 ;  /* 0x30000062ff627230 */ /* 0x000fe40000004100 */
[C---:B------:R-:W-:Y:S01]  /*6500*/  FMUL R25, R70.reuse, R29 ;  /* 0x0000001d46197220 */ /* 0x040fe20000400000 */
[--C-:B------:R-:W-:Y:S02]  /*6510*/  HADD2.F32 R101, -RZ, R102.reuse.H0_H0 ;  /* 0x20000066ff657230 */ /* 0x100fe40000004100 */
[C---:B------:R-:W-:Y:S01]  /*6520*/  FMUL R28, R70.reuse, R32 ;  /* 0x00000020461c7220 */ /* 0x040fe20000400000 */
[----:B------:R-:W-:Y:S02]  /*6530*/  HADD2.F32 R102, -RZ, R102.H1_H1 ;  /* 0x30000066ff667230 */ /* 0x000fe40000004100 */
[C---:B------:R-:W-:Y:S01]  /*6540*/  FMUL R29, R70.reuse, R33 ;  /* 0x00000021461d7220 */ /* 0x040fe20000400000 */
[--C-:B------:R-:W-:Y:S02]  /*6550*/  HADD2.F32 R105, -RZ, R106.reuse.H0_H0 ;  /* 0x2000006aff697230 */ /* 0x100fe40000004100 */
[C---:B------:R-:W-:Y:S01]  /*6560*/  FMUL R32, R70.reuse, R36 ;  /* 0x0000002446207220 */ /* 0x040fe20000400000 */
[----:B------:R-:W-:Y:S01]  /*6570*/  F2FP.F16.E5M2.UNPACK_B R96, R145.H1 ;  /* 0x00000091ff60723e */ /* 0x000fe200030004ff */
[----:B------:R-:W-:Y:S02]  /*6580*/  HADD2.F32 R106, -RZ, R106.H1_H1 ;  /* 0x3000006aff6a7230 */ /* 0x000fe40000004100 */
[C---:B------:R-:W-:Y:S01]  /*6590*/  FMUL R33, R70.reuse, R37 ;  /* 0x0000002546217220 */ /* 0x040fe20000400000 */
[C---:B------:R-:W-:Y:S01]  /*65a0*/  FMUL R36, R70.reuse, R40 ;  /* 0x0000002846247220 */ /* 0x040fe20000400000 */
[----:B------:R-:W-:Y:S01]  /*65b0*/  F2FP.F16.E5M2.UNPACK_B R100, R146.H1 ;  /* 0x00000092ff64723e */ /* 0x000fe200030004ff */
        /* <DEDUP_REMOVED lines=8> */
[----:B------:R-:W-:Y:S01]  /*6640*/  F2FP.F16.E5M2.UNPACK_B R110, R149 ;  /* 0x00000095ff6e723e */ /* 0x000fe200020004ff */
[C---:B------:R-:W-:Y:S01]  /*6650*/  FMUL R49, R70.reuse, R53 ;  /* 0x0000003546317220 */ /* 0x040fe20000400000 */
[C---:B------:R-:W-:Y:S01]  /*6660*/  FMUL R52, R70.reuse, R56 ;  /* 0x0000003846347220 */ /* 0x040fe20000400000 */
[----:B------:R-:W-:Y:S01]  /*6670*/  F2FP.F16.E5M2.UNPACK_B R112, R149.H1 ;  /* 0x00000095ff70723e */ /* 0x000fe200030004ff */
[C---:B------:R-:W-:Y:S01]  /*6680*/  FMUL R53, R70.reuse, R57 ;  /* 0x0000003946357220 */ /* 0x040fe20000400000 */
[--C-:B------:R-:W-:Y:S02]  /*6690*/  HADD2.F32 R109, -RZ, R110.reuse.H0_H0 ;  /* 0x2000006eff6d7230 */ /* 0x100fe40000004100 */
[C---:B------:R-:W-:Y:S01]  /*66a0*/  FMUL R56, R70.reuse, R60 ;  /* 0x0000003c46387220 */ /* 0x040fe20000400000 */
[----:B------:R-:W-:Y:S01]  /*66b0*/  F2FP.F16.E5M2.UNPACK_B R114, R150 ;  /* 0x00000096ff72723e */ /* 0x000fe200020004ff */
[----:B------:R-:W-:Y:S02]  /*66c0*/  HADD2.F32 R110, -RZ, R110.H1_H1 ;  /* 0x3000006eff6e7230 */ /* 0x000fe40000004100 */
[C---:B------:R-:W-:Y:S01]  /*66d0*/  FMUL R57, R70.reuse, R61 ;  /* 0x0000003d46397220 */ /* 0x040fe20000400000 */
[C---:B------:R-:W-:Y:S01]  /*66e0*/  FMUL R60, R70.reuse, R64 ;  /* 0x00000040463c7220 */ /* 0x040fe20000400000 */
[----:B------:R-:W-:Y:S01]  /*66f0*/  F2FP.F16.E5M2.UNPACK_B R116, R150.H1 ;  /* 0x00000096ff74723e */ /* 0x000fe200030004ff */
[--C-:B------:R-:W-:Y:S02]  /*6700*/  HADD2.F32 R113, -RZ, R114.reuse.H0_H0 ;  /* 0x20000072ff717230 */ /* 0x100fe40000004100 */
[C---:B------:R-:W-:Y:S01]  /*6710*/  FMUL R61, R70.reuse, R65 ;  /* 0x00000041463d7220 */ /* 0x040fe20000400000 */
[----:B------:R-:W-:Y:S02]  /*6720*/  HADD2.F32 R114, -RZ, R114.H1_H1 ;  /* 0x30000072ff727230 */ /* 0x000fe40000004100 */
[C---:B------:R-:W-:Y:S01]  /*6730*/  FMUL R3, R70.reuse, R6 ;  /* 0x0000000646037220 */ /* 0x040fe20000400000 */
[----:B------:R-:W-:Y:S01]  /*6740*/  F2FP.F16.E5M2.UNPACK_B R118, R151 ;  /* 0x00000097ff76723e */ /* 0x000fe200020004ff */
[C---:B------:R-:W-:Y:S01]  /*6750*/  FMUL R7, R70.reuse, R7 ;  /* 0x0000000746077220 */ /* 0x040fe20000400000 */
[C---:B------:R-:W-:Y:S01]  /*6760*/  FMUL R6, R70.reuse, R10 ;  /* 0x0000000a46067220 */ /* 0x040fe20000400000 */
[----:B------:R-:W-:Y:S01]  /*6770*/  F2FP.F16.E5M2.UNPACK_B R120, R151.H1 ;  /* 0x00000097ff78723e */ /* 0x000fe200030004ff */
[C---:B------:R-:W-:Y:S01]  /*6780*/  FFMA R3, R73.reuse, R74, R3 ;  /* 0x0000004a49037223 */ /* 0x040fe20000000003 */
[C---:B------:R-:W-:Y:S01]  /*6790*/  FFMA R7, R73.reuse, R76, R7 ;  /* 0x0000004c49077223 */ /* 0x040fe20000000007 */
[----:B------:R-:W-:Y:S01]  /*67a0*/  F2FP.F16.E5M2.UNPACK_B R122, R152 ;  /* 0x00000098ff7a723e */ /* 0x000fe200020004ff */
[C---:B------:R-:W-:Y:S01]  /*67b0*/  FFMA R4, R73.reuse, R77, R4 ;  /* 0x0000004d49047223 */ /* 0x040fe20000000004 */
[C---:B------:R-:W-:Y:S01]  /*67c0*/  FFMA R5, R73.reuse, R78, R5 ;  /* 0x0000004e49057223 */ /* 0x040fe20000000005 */
[----:B------:R-:W-:Y:S01]  /*67d0*/  F2FP.F16.E5M2.UNPACK_B R124, R152.H1 ;  /* 0x00000098ff7c723e */ /* 0x000fe200030004ff */
[----:B------:R-:W-:Y:S01]  /*67e0*/  FFMA R6, R73, R79, R6 ;  /* 0x0000004f49067223 */ /* 0x000fe20000000006 */
[----:B------:R-:W-:Y:S01]  /*67f0*/  F2FP.SATFINITE.E5M2.F32.PACK_AB_MERGE_C R179, R7, R3, RZ ;  /* 0x0000000307b3723e */ /* 0x000fe200048060ff */
[----:B------:R-:W-:Y:S02]  /*6800*/  HADD2.F32 R117, -RZ, R118.H0_H0 ;  /* 0x20000076ff757230 */ /* 0x000fe40000004100 */
[----:B------:R-:W-:Y:S01]  /*6810*/  FMUL R11, R70, R11 ;  /* 0x0000000b460b7220 */ /* 0x000fe20000400000 */
[----:B------:R-:W-:Y:S01]  /*6820*/  HADD2.F32 R83, -RZ, R84.H0_H0 ;  /* 0x20000054ff537230 */ /* 0x000fe20000004100 */
[----:B------:R-:W-:Y:S01]  /*6830*/  F2FP.SATFINITE.E5M2.F32.PACK_AB_MERGE_C R184, R2, R0, R179 ;  /* 0x0000000002b8723e */ /* 0x000fe200048060b3 */
[----:B------:R-:W-:Y:S01]  /*6840*/  HADD2.F32 R118, -RZ, R118.H1_H1 ;  /* 0x30000076ff767230 */ /* 0x000fe20000004100 */
[----:B------:R-:W-:Y:S01]  /*6850*/  IADD3 R179, PT, PT, R171, R188, RZ ;  /* 0x000000bcabb37210 */ /* 0x000fe20007ffe0ff */
[C---:B------:R-:W-:Y:S01]  /*6860*/  FFMA R11, R73.reuse, R80, R11 ;  /* 0x00000050490b7223 */ /* 0x040fe2000000000b */
[C---:B------:R-:W-:Y:S01]  /*6870*/  FFMA R8, R73.reuse, R81, R8 ;  /* 0x0000005149087223 */ /* 0x040fe20000000008 */
[----:B------:R-:W-:Y:S01]  /*6880*/  FFMA R9, R73, R82, R9 ;  /* 0x0000005249097223 */ /* 0x000fe20000000009 */
[----:B------:R-:W-:Y:S02]  /*6890*/  HADD2.F32 R121, -RZ, R122.H0_H0 ;  /* 0x2000007aff797230 */ /* 0x000fe40000004100 */
[C---:B------:R-:W-:Y:S01]  /*68a0*/  FMUL R10, R70.reuse, R14 ;  /* 0x0000000e460a7220 */ /* 0x040fe20000400000 */
[----:B------:R-:W-:Y:S01]  /*68b0*/  HADD2.F32 R84, -RZ, R84.H1_H1 ;  /* 0x30000054ff547230 */ /* 0x000fe20000004100 */
[----:B------:R-:W-:Y:S01]  /*68c0*/  F2FP.SATFINITE.E5M2.F32.PACK_AB_MERGE_C R185, R11, R6, RZ ;  /* 0x000000060bb9723e */ /* 0x000fe200048060ff */
[----:B------:R-:W-:Y:S02]  /*68d0*/  HADD2.F32 R122, -RZ, R122.H1_H1 ;  /* 0x3000007aff7a7230 */ /* 0x000fe40000004100 */
[----:B------:R-:W-:Y:S01]  /*68e0*/  FFMA R10, R73, R83, R10 ;  /* 0x00000053490a7223 */ /* 0x000fe2000000000a */
[C---:B------:R-:W-:Y:S01]  /*68f0*/  FMUL R15, R70.reuse, R15 ;  /* 0x0000000f460f7220 */ /* 0x040fe20000400000 */
[--C-:B------:R-:W-:Y:S01]  /*6900*/  HADD2.F32 R87, -RZ, R88.reuse.H0_H0 ;  /* 0x20000058ff577230 */ /* 0x100fe20000004100 */
[----:B------:R-:W-:Y:S01]  /*6910*/  F2FP.SATFINITE.E5M2.F32.PACK_AB_MERGE_C R185, R5, R4, R185 ;  /* 0x0000000405b9723e */ /* 0x000fe200048060b9 */
[----:B------:R-:W-:Y:S02]  /*6920*/  HADD2.F32 R88, -RZ, R88.H1_H1 ;  /* 0x30000058ff587230 */ /* 0x000fe40000004100 */
[C---:B------:R-:W-:Y:S01]  /*6930*/  FFMA R15, R73.reuse, R84, R15 ;  /* 0x00000054490f7223 */ /* 0x040fe2000000000f */
[C---:B------:R-:W-:Y:S01]  /*6940*/  FFMA R12, R73.reuse, R85, R12 ;  /* 0x00000055490c7223 */ /* 0x040fe2000000000c */
[----:B------:R-:W-:Y:S01]  /*6950*/  FFMA R13, R73, R86, R13 ;  /* 0x00000056490d7223 */ /* 0x000fe2000000000d */
[C---:B------:R-:W-:Y:S01]  /*6960*/  FMUL R14, R70.reuse, R18 ;  /* 0x00000012460e7220 */ /* 0x040fe20000400000 */
[----:B------:R-:W-:Y:S01]  /*6970*/  F2FP.F16.E5M2.UNPACK_B R126, R153 ;  /* 0x00000099ff7e723e */ /* 0x000fe200020004ff */
[C---:B------:R-:W-:Y:S01]  /*6980*/  FMUL R19, R70.reuse, R19 ;  /* 0x0000001346137220 */ /* 0x040fe20000400000 */
[----:B------:R-:W-:Y:S01]  /*6990*/  HADD2.F32 R91, -RZ, R92.H0_H0 ;  /* 0x2000005cff5b7230 */ /* 0x000fe20000004100 */
[----:B------:R-:W-:Y:S01]  /*69a0*/  F2FP.SATFINITE.E5M2.F32.PACK_AB_MERGE_C R186, R15, R10, RZ ;  /* 0x0000000a0fba723e */ /* 0x000fe200048060ff */
[C---:B------:R-:W-:Y:S01]  /*69b0*/  FFMA R14, R73.reuse, R87, R14 ;  /* 0x00000057490e7223 */ /* 0x040fe2000000000e */
[C---:B------:R-:W-:Y:S01]  /*69c0*/  FFMA R19, R73.reuse, R88, R19 ;  /* 0x0000005849137223 */ /* 0x040fe20000000013 */
[C---:B------:R-:W-:Y:S01]  /*69d0*/  FFMA R16, R73.reuse, R89, R16 ;  /* 0x0000005949107223 */ /* 0x040fe20000000010 */
[----:B------:R-:W-:Y:S01]  /*69e0*/  F2FP.F16.E5M2.UNPACK_B R128, R153.H1 ;  /* 0x00000099ff80723e */ /* 0x000fe200030004ff */
[----:B------:R-:W-:Y:S01]  /*69f0*/  FFMA R17, R73, R90, R17 ;  /* 0x0000005a49117223 */ /* 0x000fe20000000011 */
[----:B------:R-:W-:Y:S01]  /*6a00*/  F2FP.SATFINITE.E5M2.F32.PACK_AB_MERGE_C R186, R9, R8, R186 ;  /* 0x0000000809ba723e */ /* 0x000fe200048060ba */
[--C-:B------:R-:W-:Y:S01]  /*6a10*/  HADD2.F32 R125, -RZ, R126.reuse.H0_H0 ;  /* 0x2000007eff7d7230 */ /* 0x100fe20000004100 */
[----:B------:R-:W-:Y:S01]  /*6a20*/  F2FP.SATFINITE.E5M2.F32.PACK_AB_MERGE_C R187, R19, R14, RZ ;  /* 0x0000000e13bb723e */ /* 0x000fe200048060ff */
[----:B------:R-:W-:Y:S02]  /*6a30*/  HADD2.F32 R126, -RZ, R126.H1_H1 ;  /* 0x3000007eff7e7230 */ /* 0x000fe40000004100 */
[C---:B------:R-:W-:Y:S01]  /*6a40*/  FMUL R18, R70.reuse, R22 ;  /* 0x0000001646127220 */ /* 0x040fe20000400000 */
[----:B------:R-:W-:Y:S01]  /*6a50*/  HADD2.F32 R92, -RZ, R92.H1_H1 ;  /* 0x3000005cff5c7230 */ /* 0x000fe20000004100 */
[----:B------:R-:W-:Y:S01]  /*6a60*/  F2FP.SATFINITE.E5M2.F32.PACK_AB_MERGE_C R187, R13, R12, R187 ;  /* 0x0000000c0dbb723e */ /* 0x000fe200048060bb */
[C---:B------:R-:W-:Y:S01]  /*6a70*/  FMUL R23, R70.reuse, R23 ;  /* 0x0000001746177220 */ /* 0x040fe20000400000 */
[--C-:B------:R-:W-:Y:S02]  /*6a80*/  HADD2.F32 R95, -RZ, R96.reuse.H0_H0 ;  /* 0x20000060ff5f7230 */ /* 0x100fe40000004100 */
[C---:B------:R-:W-:Y:S01]  /*6a90*/  FFMA R18, R73.reuse, R91, R18 ;  /* 0x0000005b49127223 */ /* 0x040fe20000000012 */
[----:B------:R-:W-:Y:S01]  /*6aa0*/  HADD2.F32 R96, -RZ, R96.H1_H1 ;  /* 0x30000060ff607230 */ /* 0x000fe20000004100 */
[----:B------:R1:W-:Y:S01]  /*6ab0*/  STS.128 [R137+UR44+0x8200], R184 ;  /* 0x008200b889007988 */ /* 0x0003e20008000c2c */
        /* <DEDUP_REMOVED lines=48> */
[----:B------:R1:W-:Y:S01]  /*6dc0*/  STS.128 [R176+0x8010], R192 ;  /* 0x008010c0b0007388 */ /* 0x0003e20000000c00 */
[C---:B------:R-:W-:Y:S01]  /*6dd0*/  FFMA R39, R73.reuse, R108, R39 ;  /* 0x0000006c49277223 */ /* 0x040fe20000000027 */
[C---:B------:R-:W-:Y:S01]  /*6de0*/  FFMA R36, R73.reuse, R109, R36 ;  /* 0x0000006d49247223 */ /* 0x040fe20000000024 */
[----:B------:R-:W-:Y:S01]  /*6df0*/  FFMA R37, R73, R110, R37 ;  /* 0x0000006e49257223 */ /* 0x000fe20000000025 */
[----:B------:R-:W-:Y:S01]  /*6e00*/  FMUL R38, R70, R42 ;  /* 0x0000002a46267220 */ /* 0x000fe20000400000 */
[----:B------:R-:W-:Y:S01]  /*6e10*/  ISETP.NE.AND P0, PT, R174, RZ, PT ;  /* 0x000000ffae00720c */ /* 0x000fe20003f05270 */
[C---:B------:R-:W-:Y:S01]  /*6e20*/  FMUL R43, R70.reuse, R43 ;  /* 0x0000002b462b7220 */ /* 0x040fe20000400000 */
[--C-:B------:R-:W-:Y:S01]  /*6e30*/  HADD2.F32 R115, -RZ, R116.reuse.H0_H0 ;  /* 0x20000074ff737230 */ /* 0x100fe20000004100 */
[----:B------:R-:W-:Y:S01]  /*6e40*/  F2FP.SATFINITE.E5M2.F32.PACK_AB_MERGE_C R196, R39, R34, RZ ;  /* 0x0000002227c4723e */ /* 0x000fe200048060ff */
[C---:B------:R-:W-:Y:S01]  /*6e50*/  FFMA R38, R73.reuse, R111, R38 ;  /* 0x0000006f49267223 */ /* 0x040fe20000000026 */
[C---:B------:R-:W-:Y:S01]  /*6e60*/  FFMA R43, R73.reuse, R112, R43 ;  /* 0x00000070492b7223 */ /* 0x040fe2000000002b */
[----:B------:R-:W-:Y:S01]  /*6e70*/  FFMA R40, R73, R113, R40 ;  /* 0x0000007149287223 */ /* 0x000fe20000000028 */
[----:B------:R-:W-:Y:S01]  /*6e80*/  F2FP.SATFINITE.E5M2.F32.PACK_AB_MERGE_C R196, R33, R32, R196 ;  /* 0x0000002021c4723e */ /* 0x000fe200048060c4 */
[----:B------:R-:W-:Y:S01]  /*6e90*/  FFMA R41, R73, R114, R41 ;  /* 0x0000007249297223 */ /* 0x000fe20000000029 */
[----:B------:R-:W-:Y:S01]  /*6ea0*/  HADD2.F32 R116, -RZ, R116.H1_H1 ;  /* 0x30000074ff747230 */ /* 0x000fe20000004100 */
[----:B------:R-:W-:Y:S01]  /*6eb0*/  F2FP.SATFINITE.E5M2.F32.PACK_AB_MERGE_C R197, R43, R38, RZ ;  /* 0x000000262bc5723e */ /* 0x000fe200048060ff */
[C---:B------:R-:W-:Y:S01]  /*6ec0*/  FMUL R42, R70.reuse, R46 ;  /* 0x0000002e462a7220 */ /* 0x040fe20000400000 */
[C---:B------:R-:W-:Y:S01]  /*6ed0*/  FMUL R47, R70.reuse, R47 ;  /* 0x0000002f462f7220 */ /* 0x040fe20000400000 */
[--C-:B------:R-:W-:Y:S01]  /*6ee0*/  HADD2.F32 R119, -RZ, R120.reuse.H0_H0 ;  /* 0x20000078ff777230 */ /* 0x100fe20000004100 */
[----:B------:R-:W-:Y:S01]  /*6ef0*/  F2FP.SATFINITE.E5M2.F32.PACK_AB_MERGE_C R197, R37, R36, R197 ;  /* 0x0000002425c5723e */ /* 0x000fe200048060c5 */
[C---:B------:R-:W-:Y:S01]  /*6f00*/  FFMA R42, R73.reuse, R115, R42 ;  /* 0x00000073492a7223 */ /* 0x040fe2000000002a */
[C---:B------:R-:W-:Y:S01]  /*6f10*/  FFMA R47, R73.reuse, R116, R47 ;  /* 0x00000074492f7223 */ /* 0x040fe2000000002f */
[----:B------:R-:W-:Y:S01]  /*6f20*/  FFMA R44, R73, R117, R44 ;  /* 0x00000075492c7223 */ /* 0x000fe2000000002c */
[----:B------:R-:W-:Y:S01]  /*6f30*/  ISETP.NE.AND P6, PT, R189, RZ, PT ;  /* 0x000000ffbd00720c */ /* 0x000fe20003fc5270 */
[----:B------:R-:W-:Y:S01]  /*6f40*/  FFMA R45, R73, R118, R45 ;  /* 0x00000076492d7223 */ /* 0x000fe2000000002d */
[----:B------:R-:W-:Y:S01]  /*6f50*/  HADD2.F32 R120, -RZ, R120.H1_H1 ;  /* 0x30000078ff787230 */ /* 0x000fe20000004100 */
[----:B------:R-:W-:Y:S01]  /*6f60*/  F2FP.SATFINITE.E5M2.F32.PACK_AB_MERGE_C R198, R47, R42, RZ ;  /* 0x0000002a2fc6723e */ /* 0x000fe200048060ff */
[C---:B------:R-:W-:Y:S01]  /*6f70*/  FMUL R46, R70.reuse, R50 ;  /* 0x00000032462e7220 */ /* 0x040fe20000400000 */
[C---:B------:R-:W-:Y:S01]  /*6f80*/  FMUL R51, R70.reuse, R51 ;  /* 0x0000003346337220 */ /* 0x040fe20000400000 */
[--C-:B------:R-:W-:Y:S02]  /*6f90*/  HADD2.F32 R123, -RZ, R124.reuse.H0_H0 ;  /* 0x2000007cff7b7230 */ /* 0x100fe40000004100 */
[C---:B------:R-:W-:Y:S01]  /*6fa0*/  FMUL R50, R70.reuse, R54 ;  /* 0x0000003646327220 */ /* 0x040fe20000400000 */
[C---:B------:R-:W-:Y:S01]  /*6fb0*/  FFMA R46, R73.reuse, R119, R46 ;  /* 0x00000077492e7223 */ /* 0x040fe2000000002e */
[----:B------:R-:W-:Y:S02]  /*6fc0*/  HADD2.F32 R124, -RZ, R124.H1_H1 ;  /* 0x3000007cff7c7230 */ /* 0x000fe40000004100 */
[C---:B------:R-:W-:Y:S01]  /*6fd0*/  FFMA R51, R73.reuse, R120, R51 ;  /* 0x0000007849337223 */ /* 0x040fe20000000033 */
[C---:B------:R-:W-:Y:S01]  /*6fe0*/  FMUL R55, R70.reuse, R55 ;  /* 0x0000003746377220 */ /* 0x040fe20000400000 */
[C---:B------:R-:W-:Y:S01]  /*6ff0*/  FFMA R48, R73.reuse, R121, R48 ;  /* 0x0000007949307223 */ /* 0x040fe20000000030 */
[C---:B------:R-:W-:Y:S01]  /*7000*/  FFMA R49, R73.reuse, R122, R49 ;  /* 0x0000007a49317223 */ /* 0x040fe20000000031 */
[--C-:B------:R-:W-:Y:S02]  /*7010*/  HADD2.F32 R127, -RZ, R128.reuse.H0_H0 ;  /* 0x20000080ff7f7230 */ /* 0x100fe40000004100 */
[C---:B------:R-:W-:Y:S01]  /*7020*/  FFMA R50, R73.reuse, R123, R50 ;  /* 0x0000007b49327223 */ /* 0x040fe20000000032 */
[----:B------:R-:W-:Y:S02]  /*7030*/  HADD2.F32 R128, -RZ, R128.H1_H1 ;  /* 0x30000080ff807230 */ /* 0x000fe40000004100 */
[C---:B------:R-:W-:Y:S01]  /*7040*/  FMUL R54, R70.reuse, R58 ;  /* 0x0000003a46367220 */ /* 0x040fe20000400000 */
        /* <DEDUP_REMOVED lines=16> */
[----:B------:R-:W-:Y:S01]  /*7150*/  FFMA R63, R73, R132, R63 ;  /* 0x00000084493f7223 */ /* 0x000fe2000000003f */
[----:B------:R-:W-:Y:S01]  /*7160*/  FMUL R67, R70, R67 ;  /* 0x0000004346437220 */ /* 0x000fe20000400000 */
[----:B------:R-:W-:Y:S01]  /*7170*/  F2FP.SATFINITE.E5M2.F32.PACK_AB_MERGE_C R199, R51, R46, RZ ;  /* 0x0000002e33c7723e */ /* 0x000fe200048060ff */
[C---:B------:R-:W-:Y:S01]  /*7180*/  FFMA R60, R73.reuse, R133, R60 ;  /* 0x00000085493c7223 */ /* 0x040fe2000000003c */
[C---:B------:R-:W-:Y:S01]  /*7190*/  FFMA R61, R73.reuse, R134, R61 ;  /* 0x00000086493d7223 */ /* 0x040fe2000000003d */
[C---:B------:R-:W-:Y:S01]  /*71a0*/  FFMA R62, R73.reuse, R135, R62 ;  /* 0x00000087493e7223 */ /* 0x040fe2000000003e */
[----:B------:R-:W-:Y:S01]  /*71b0*/  FFMA R67, R73, R136, R67 ;  /* 0x0000008849437223 */ /* 0x000fe20000000043 */
[----:B------:R-:W-:Y:S02]  /*71c0*/  F2FP.SATFINITE.E5M2.F32.PACK_AB_MERGE_C R198, R41, R40, R198 ;  /* 0x0000002829c6723e */ /* 0x000fe400048060c6 */
[----:B------:R-:W-:Y:S02]  /*71d0*/  F2FP.SATFINITE.E5M2.F32.PACK_AB_MERGE_C R199, R45, R44, R199 ;  /* 0x0000002c2dc7723e */ /* 0x000fe400048060c7 */
[----:B------:R-:W-:Y:S02]  /*71e0*/  F2FP.SATFINITE.E5M2.F32.PACK_AB_MERGE_C R200, R55, R50, RZ ;  /* 0x0000003237c8723e */ /* 0x000fe400048060ff */
[----:B------:R-:W-:Y:S01]  /*71f0*/  F2FP.SATFINITE.E5M2.F32.PACK_AB_MERGE_C R201, R59, R54, RZ ;  /* 0x000000363bc9723e */ /* 0x000fe200048060ff */
[----:B------:R1:W-:Y:S01]  /*7200*/  STS.128 [R179+0x8020], R196 ;  /* 0x008020c4b3007388 */ /* 0x0003e20000000c00 */
[----:B------:R-:W-:Y:S02]  /*7210*/  F2FP.SATFINITE.E5M2.F32.PACK_AB_MERGE_C R202, R63, R58, RZ ;  /* 0x0000003a3fca723e */ /* 0x000fe400048060ff */
[----:B------:R-:W-:Y:S02]  /*7220*/  F2FP.SATFINITE.E5M2.F32.PACK_AB_MERGE_C R203, R67, R62, RZ ;  /* 0x0000003e43cb723e */ /* 0x000fe400048060ff */
[----:B------:R-:W-:Y:S02]  /*7230*/  F2FP.SATFINITE.E5M2.F32.PACK_AB_MERGE_C R200, R49, R48, R200 ;  /* 0x0000003031c8723e */ /* 0x000fe400048060c8 */
[----:B------:R-:W-:Y:S02]  /*7240*/  F2FP.SATFINITE.E5M2.F32.PACK_AB_MERGE_C R201, R53, R52, R201 ;  /* 0x0000003435c9723e */ /* 0x000fe400048060c9 */
[----:B------:R-:W-:Y:S02]  /*7250*/  F2FP.SATFINITE.E5M2.F32.PACK_AB_MERGE_C R202, R57, R56, R202 ;  /* 0x0000003839ca723e */ /* 0x000fe400048060ca */
[----:B------:R-:W-:Y:S02]  /*7260*/  F2FP.SATFINITE.E5M2.F32.PACK_AB_MERGE_C R203, R61, R60, R203 ;  /* 0x0000003c3dcb723e */ /* 0x000fe400048060cb */
[----:B------:R-:W-:Y:S02]  /*7270*/  LEA R190, R166, UR44, 0x3 ;  /* 0x0000002ca6be7c11 */ /* 0x000fe4000f8e18ff */
[----:B------:R-:W-:Y:S01]  /*7280*/  @P6 SHF.L.U32 R191, R165, 0x1f, RZ ;  /* 0x0000001fa5bf6819 */ /* 0x000fe200000006ff */
[----:B------:R1:W-:Y:S01]  /*7290*/  STS.128 [R178+0x8010], R200 ;  /* 0x008010c8b2007388 */ /* 0x0003e20000000c00 */
[----:B------:R-:W-:Y:S01]  /*72a0*/  @!PT LDS RZ, [RZ] ;  /* 0x00000000fffff984 */ /* 0x000fe20000000800 */
[----:B------:R-:W-:Y:S01]  /*72b0*/  @!PT LDS RZ, [RZ] ;  /* 0x00000000fffff984 */ /* 0x000fe20000000800 */
[----:B------:R-:W-:Y:S01]  /*72c0*/  @!PT LDS RZ, [RZ] ;  /* 0x00000000fffff984 */ /* 0x000fe20000000800 */
[----:B------:R-:W-:Y:S01]  /*72d0*/  @!PT LDS RZ, [RZ] ;  /* 0x00000000fffff984 */ /* 0x000fe20000000800 */
[----:B------:R2:W-:Y:S07]  /*72e0*/  MEMBAR.ALL.CTA ;  /* 0x0000000000007992 */ /* 0x0005ee0000008000 */
[----:B--2---:R-:W2:Y:S02]  /*72f0*/  FENCE.VIEW.ASYNC.S ;  /* 0x00000000000073c6 */ /* 0x004ea40000000000 */
[----:B--2---:R-:W-:Y:S06]  /*7300*/  BAR.SYNC.DEFER_BLOCKING 0x1, 0x80 ;  /* 0x0042000000007b1d */ /* 0x004fec0000010000 */
[----:B------:R-:W-:Y:S05]  /*7310*/  @P0 BRA `(.L_x_104) ;  /* 0x0000000000280947 */ /* 0x000fea0003800000 */
[----:B------:R-:W-:Y:S01]  /*7320*/  UIADD3 UR4, UPT, UPT, UR44, 0x8200, URZ ;  /* 0x000082002c047890 */ /* 0x000fe2000fffe0ff */
[----:B------:R-:W-:Y:S05]  /*7330*/  UMOV UR51, UR36 ;  /* 0x0000002400337c82 */ /* 0x000fea0008000000 */
[----:B------:R-:W-:Y:S01]  /*7340*/  MOV R173, UR4 ;  /* 0x0000000400ad7c02 */ /* 0x000fe20008000f00 */
[----:B------:R-:W-:Y:S03]  /*7350*/  UIADD3 UR4, UP0, UPT, UR62, 0x680, URZ ;  /* 0x000006803e047890 */ /* 0x000fe6000ff1e0ff */
[----:B------:R-:W-:Y:S01]  /*7360*/  R2UR UR48, R173 ;  /* 0x00000000ad3072ca */ /* 0x000fe200000e0000 */
[----:B------:R-:W-:Y:S11]  /*7370*/  UIADD3.X UR5, UPT, UPT, URZ, UR63, URZ, UP0, !UPT ;  /* 0x0000003fff057290 */ /* 0x000ff600087fe4ff */
[----:B------:R-:W-:Y:S01]  /*7380*/  @!UPT UIADD3 URZ, UPT, UPT, URZ, URZ, URZ ;  /* 0x000000fffffff290 */ /* 0x000fe2000fffe0ff */
[----:B------:R2:W-:Y:S01]  /*7390*/  UTMASTG.3D [UR48], [UR4] ;  /* 0x00000030040073b5 */ /* 0x0005e20008010000 */
[----:B------:R0:W-:Y:S01]  /*73a0*/  UTMACMDFLUSH ;  /* 0x00000000000079b7 */ /* 0x0001e20000000000 */
[----:B--2---:R-:W-:Y:S04]  /*73b0*/  DEPBAR.LE SB0, 0x1 ;  /* 0x000080400000791a */ /* 0x004fe80000000000 */
.L_x_104:
[----:B------:R-:W-:Y:S05]  /*73c0*/  BSYNC.RECONVERGENT B0 ;  /* 0x0000000000007941 */ /* 0x000fea0003800200 */
.L_x_103:
[----:B------:R-:W-:Y:S06]  /*73d0*/  BAR.SYNC.DEFER_BLOCKING 0x1, 0x80 ;  /* 0x0042000000007b1d */ /* 0x000fec0000010000 */
[----:B------:R-:W2:Y:S01]  /*73e0*/  @P6 SYNCS.PHASECHK.TRANS64.TRYWAIT P0, [R190+URZ+0x30], R191 ;  /* 0x000030bfbe0065a7 */ /* 0x000ea200080011ff */
[----:B------:R-:W-:Y:S01]  /*73f0*/  BSSY B1, `(.L_x_105) ;  /* 0x0000023000017945 */ /* 0x000fe20003800000 */
[----:B--2---:R-:W-:Y:S03]  /*7400*/  @P6 SEL R180, RZ, 0x1, !P0 ;  /* 0x00000001ffb46807 */ /* 0x004fe60004000000 */
[----:B------:R-:W-:Y:S05]  /*7410*/  @!P6 BRA `(.L_x_106) ;  /* 0x000000000080e947 */ /* 0x000fea0003800000 */
[----:B------:R-:W-:Y:S01]  /*7420*/  ISETP.NE.AND P1, PT, R181, RZ, PT ;  /* 0x000000ffb500720c */ /* 0x000fe20003f25270 */
[----:B------:R-:W2:Y:S01]  /*7430*/  S2R R0, SR_CgaCtaId ;  /* 0x0000000000007919 */ /* 0x000ea20000008800 */
[----:B------:R-:W-:Y:S01]  /*7440*/  ISETP.NE.AND P0, PT, R180, RZ, PT ;  /* 0x000000ffb400720c */ /* 0x000fe20003f05270 */
[----:B------:R-:W-:Y:S10]  /*7450*/  BSSY B0, `(.L_x_107) ;  /* 0x0000009000007945 */ /* 0x000ff40003800000 */
[----:B------:R-:W-:Y:S04]  /*7460*/  @P1 IMAD R3, R166, 0x2000, R171 ;  /* 0x00002000a6031824 */ /* 0x000fe800078e02ab */
[C---:B------:R-:W-:Y:S01]  /*7470*/  @P1 IMAD.IADD R6, R3.reuse, 0x1, R182 ;  /* 0x0000000103061824 */ /* 0x040fe200078e02b6 */
[----:B------:R-:W-:Y:S03]  /*7480*/  @P1 IADD3 R4, PT, PT, R3, R188, RZ ;  /* 0x000000bc03041210 */ /* 0x000fe60007ffe0ff */
[----:B------:R-:W-:Y:S01]  /*7490*/  @P1 IMAD.IADD R2, R183, 0x1, R6 ;  /* 0x00000001b7021824 */ /* 0x000fe200078e0206 */
[----:B------:R-:W-:Y:S06]  /*74a0*/  @P0 BRA `(.L_x_108) ;  /* 0x00000000000c0947 */ /* 0x000fec0003800000 */
[----:B------:R-:W-:Y:S04]  /*74b0*/  SHF.L.U32 R5, R165, 0x1f, RZ ;  /* 0x0000001fa5057819 */ /* 0x000fe800000006ff */
[----:B------:R-:W3:Y:S02]  /*74c0*/  SYNCS.PHASECHK.TRANS64.TRYWAIT P0, [R190+URZ+0x30], R5 ;  /* 0x00003005be0075a7 */ /* 0x000ee400080011ff */
[----:B---3--:R-:W-:Y:S05]  /*74d0*/  @!P0 BRA `(.L_x_109) ;  /* 0x0000004800b88947 */ /* 0x008fea0003800000 */
.L_x_108:
[----:B------:R-:W-:Y:S05]  /*74e0*/  BSYNC B0 ;  /* 0x0000000000007941 */ /* 0x000fea0003800000 */
.L_x_107:
[----:B------:R-:W-:Y:S01]  /*74f0*/  ISETP.NE.AND P0, PT, R181, RZ, PT ;  /* 0x000000ffb500720c */ /* 0x000fe20003f05270 */
[----:B---3--:R-:W-:Y:S02]  /*7500*/  VIADD R5, R190, 0x50 ;  /* 0x00000050be057836 */ /* 0x008fe40000000000 */
[----:B------:R-:W-:Y:S03]  /*7510*/  VIADD R166, R166, 0x1 ;  /* 0x00000001a6a67836 */ /* 0x000fe60000000000 */
[----:B--2---:R-:W-:Y:S07]  /*7520*/  PRMT R0, R0, 0x654, R5 ;  /* 0x0000065400007816 */ /* 0x004fee0000000005 */
[----:B------:R2:W3:Y:S04]  /*7530*/  @P0 LDS.128 R140, [R3] ;  /* 0x00000000038c0984 */ /* 0x0004e80000000c00 */
[----:B------:R2:W4:Y:S04]  /*7540*/  @P0 LDS.128 R148, [R4+0x20] ;  /* 0x0000200004940984 */ /* 0x0005280000000c00 */
        /* <DEDUP_REMOVED lines=12> */
[----:B--234-:R-:W-:Y:S02]  /*7610*/  LOP3.LUT R165, R165, R0, RZ, 0x3c, !PT ;  /* 0x00000000a5a57212 */ /* 0x01cfe400078e3cff */
.L_x_106:
[----:B------:R-:W-:Y:S05]  /*7620*/  BSYNC B1 ;  /* 0x0000000000017941 */ /* 0x000fea0003800000 */
.L_x_105:
[----:B------:R-:W-:Y:S01]  /*7630*/  VIADD R0, R71, 0x40 ;  /* 0x0000004047007836 */ /* 0x000fe20000000000 */
[----:B------:R-:W-:Y:S04]  /*7640*/  BSSY.RECONVERGENT B6, `(.L_x_110) ;  /* 0x0000015000067945 */ /* 0x000fe80003800200 */
[----:B------:R-:W-:Y:S04]  /*7650*/  SHF.R.U32.HI R0, RZ, 0x15, R0 ;  /* 0x00000015ff007819 */ /* 0x000fe80000011600 */
[----:B------:R-:W-:Y:S11]  /*7660*/  LOP3.LUT P0, RZ, R0, 0x3, R159, 0x48, !PT ;  /* 0x0000000300ff7812 */ /* 0x000ff6000780489f */
[----:B------:R-:W-:Y:S02]  /*7670*/  @!UPT UIADD3 URZ, UPT, UPT, URZ, URZ, URZ ;  /* 0x000000fffffff290 */ /* 0x000fe4000fffe0ff */
        /* <DEDUP_REMOVED lines=8> */
[----:B------:R-:W5:Y:S01]  /*7700*/  LDCU.64 UR4, c[0x4][0x18] ;  /* 0x01000300ff0477ac */ /* 0x000f620008000a00 */
[----:B--2---:R-:W-:Y:S01]  /*7710*/  MOV R5, UR9 ;  /* 0x0000000900057c02 */ /* 0x004fe20008000f00 */
[----:B------:R-:W-:Y:S01]  /*7720*/  IMAD.U32 R4, RZ, RZ, UR8 ;  /* 0x00000008ff047e24 */ /* 0x000fe2000f8e00ff */
[----:B---3--:R-:W-:Y:S01]  /*7730*/  MOV R7, UR7 ;  /* 0x0000000700077c02 */ /* 0x008fe20008000f00 */
[----:B------:R-:W-:Y:S01]  /*7740*/  IMAD.U32 R6, RZ, RZ, UR6 ;  /* 0x00000006ff067e24 */ /* 0x000fe2000f8e00ff */
[----:B-----5:R-:W-:Y:S01]  /*7750*/  MOV R11, UR5 ;  /* 0x00000005000b7c02 */ /* 0x020fe20008000f00 */
[----:B------:R-:W-:Y:S02]  /*7760*/  IMAD.U32 R10, RZ, RZ, UR4 ;  /* 0x00000004ff0a7e24 */ /* 0x000fe4000f8e00ff */
[----:B------:R-:W-:Y:S07]  /*7770*/  LEPC R20, `(.L_x_111) ;  /* 0x000000001014794e */ /* 0x000fee0000000000 */
[----:B-1--4-:R-:W-:Y:S05]  /*7780*/  CALL.ABS.NOINC R2 ;  /* 0x0000000002007343 */ /* 0x012fea0003c00000 */
.L_x_111:
[----:B------:R-:W-:Y:S05]  /*7790*/  BSYNC.RECONVERGENT B6 ;  /* 0x0000000000067941 */ /* 0x000fea0003800200 */
.L_x_110:
[----:B------:R-:W-:Y:S01]  /*77a0*/  F2FP.F16.E5M2.UNPACK_B R4, R141 ;  /* 0x0000008dff04723e */ /* 0x000fe200020004ff */
[----:B------:R-:W-:Y:S05]  /*77b0*/  WARPSYNC.ALL ;  /* 0x0000000000007948 */ /* 0x000fea0003800000 */
[----:B------:R-:W-:Y:S01]  /*77c0*/  R2UR UR4, R71 ;  /* 0x00000000470472ca */ /* 0x000fe200000e0000 */
[--C-:B------:R-:W-:Y:S01]  /*77d0*/  HADD2.F32 R78, -RZ, R4.reuse.H0_H0 ;  /* 0x20000004ff4e7230 */ /* 0x100fe20000004100 */
[-C--:B------:R-:W-:Y:S01]  /*77e0*/  F2FP.F16.E5M2.UNPACK_B R0, R140.reuse ;  /* 0x0000008cff00723e */ /* 0x080fe200020004ff */
[----:B------:R-:W-:Y:S01]  /*77f0*/  HADD2.F32 R75, -RZ, R4.H1_H1 ;  /* 0x30000004ff4b7230 */ /* 0x000fe20000004100 */
[----:B------:R-:W-:Y:S01]  /*7800*/  F2FP.F16.E5M2.UNPACK_B R4, R143 ;  /* 0x0000008fff04723e */ /* 0x000fe200020004ff */
[----:B------:R-:W-:Y:S01]  /*7810*/  BSSY.RECONVERGENT B0, `(.L_x_112) ;  /* 0x0000116000007945 */ /* 0x000fe20003800200 */
[----:B------:R-:W-:Y:S01]  /*7820*/  F2FP.F16.E5M2.UNPACK_B R3, R140.H1 ;  /* 0x0000008cff03723e */ /* 0x000fe200030004ff */
[--C-:B------:R-:W-:Y:S01]  /*7830*/  HADD2.F32 R2, -RZ, R0.reuse.H0_H0 ;  /* 0x20000000ff027230 */ /* 0x100fe20000004100 */
[----:B-1----:R-:W-:Y:S01]  /*7840*/  F2FP.F16.E5M2.UNPACK_B R127, R154 ;  /* 0x0000009aff7f723e */ /* 0x002fe200020004ff */
[----:B------:R-:W-:Y:S01]  /*7850*/  HADD2.F32 R72, -RZ, R0.H1_H1 ;  /* 0x30000000ff487230 */ /* 0x000fe20000004100 */
[----:B------:R-:W-:Y:S01]  /*7860*/  F2FP.F16.E5M2.UNPACK_B R0, R141.H1 ;  /* 0x0000008dff00723e */ /* 0x000fe200030004ff */
[--C-:B------:R-:W-:Y:S01]  /*7870*/  HADD2.F32 R74, -RZ, R3.reuse.H0_H0 ;  /* 0x20000003ff4a7230 */ /* 0x100fe20000004100 */
[----:B------:R-:W-:Y:S01]  /*7880*/  F2FP.F16.E5M2.UNPACK_B R117, R151.H1 ;  /* 0x00000097ff75723e */ /* 0x000fe200030004ff */
[----:B------:R-:W-:Y:S01]  /*7890*/  HADD2.F32 R76, -RZ, R3.H1_H1 ;  /* 0x30000003ff4c7230 */ /* 0x000fe20000004100 */
[-C--:B------:R-:W-:Y:S01]  /*78a0*/  F2FP.F16.E5M2.UNPACK_B R3, R142.reuse ;  /* 0x0000008eff03723e */ /* 0x080fe200020004ff */
[--C-:B------:R-:W-:Y:S01]  /*78b0*/  HADD2.F32 R80, -RZ, R0.reuse.H0_H0 ;  /* 0x20000000ff507230 */ /* 0x100fe20000004100 */
[----:B------:R-:W-:Y:S01]  /*78c0*/  ISETP.NE.AND P0, PT, R174, RZ, PT ;  /* 0x000000ffae00720c */ /* 0x000fe20003f05270 */
[----:B------:R-:W-:Y:S01]  /*78d0*/  HADD2.F32 R77, -RZ, R0.H1_H1 ;  /* 0x30000000ff4d7230 */ /* 0x000fe20000004100 */
[----:B------:R-:W-:Y:S01]  /*78e0*/  F2FP.F16.E5M2.UNPACK_B R0, R142.H1 ;  /* 0x0000008eff00723e */ /* 0x000fe200030004ff */
[--C-:B------:R-:W-:Y:S01]  /*78f0*/  HADD2.F32 R82, -RZ, R3.reuse.H0_H0 ;  /* 0x20000003ff527230 */ /* 0x100fe20000004100 */
[----:B------:R-:W-:Y:S01]  /*7900*/  ISETP.NE.AND P6, PT, R189, RZ, PT ;  /* 0x000000ffbd00720c */ /* 0x000fe20003fc5270 */
[----:B------:R-:W-:Y:S01]  /*7910*/  HADD2.F32 R79, -RZ, R3.H1_H1 ;  /* 0x30000003ff4f7230 */ /* 0x000fe20000004100 */
[----:B------:R-:W-:Y:S01]  /*7920*/  F2FP.F16.E5M2.UNPACK_B R3, R143.H1 ;  /* 0x0000008fff03723e */ /* 0x000fe200030004ff */
[--C-:B------:R-:W-:Y:S02]  /*7930*/  HADD2.F32 R84, -RZ, R0.reuse.H0_H0 ;  /* 0x20000000ff547230 */ /* 0x100fe40000004100 */
[----:B------:R-:W-:Y:S01]  /*7940*/  HADD2.F32 R81, -RZ, R0.H1_H1 ;  /* 0x30000000ff517230 */ /* 0x000fe20000004100 */
[-C--:B------:R-:W-:Y:S01]  /*7950*/  F2FP.F16.E5M2.UNPACK_B R0, R144.reuse ;  /* 0x00000090ff00723e */ /* 0x080fe200020004ff */
[--C-:B------:R-:W-:Y:S02]  /*7960*/  HADD2.F32 R86, -RZ, R4.reuse.H0_H0 ;  /* 0x20000004ff567230 */ /* 0x100fe40000004100 */
[----:B------:R-:W-:Y:S01]  /*7970*/  HADD2.F32 R83, -RZ, R4.H1_H1 ;  /* 0x30000004ff537230 */ /* 0x000fe20000004100 */
[-C--:B------:R-:W-:Y:S01]  /*7980*/  F2FP.F16.E5M2.UNPACK_B R4, R145.reuse ;  /* 0x00000091ff04723e */ /* 0x080fe200020004ff */
[--C-:B------:R-:W-:Y:S02]  /*7990*/  HADD2.F32 R90, -RZ, R0.reuse.H0_H0 ;  /* 0x20000000ff5a7230 */ /* 0x100fe40000004100 */
[----:B------:R-:W-:Y:S01]  /*79a0*/  HADD2.F32 R87, -RZ, R0.H1_H1 ;  /* 0x30000000ff577230 */ /* 0x000fe20000004100 */
[----:B------:R-:W-:Y:S01]  /*79b0*/  F2FP.F16.E5M2.UNPACK_B R0, R145.H1 ;  /* 0x00000091ff00723e */ /* 0x000fe200030004ff */
[--C-:B------:R-:W-:Y:S02]  /*79c0*/  HADD2.F32 R88, -RZ, R3.reuse.H0_H0 ;  /* 0x20000003ff587230 */ /* 0x100fe40000004100 */
[----:B------:R-:W-:Y:S01]  /*79d0*/  HADD2.F32 R85, -RZ, R3.H1_H1 ;  /* 0x30000003ff557230 */ /* 0x000fe20000004100 */
[----:B------:R-:W-:Y:S01]  /*79e0*/  F2FP.F16.E5M2.UNPACK_B R3, R144.H1 ;  /* 0x00000090ff03723e */ /* 0x000fe200030004ff */
[--C-:B------:R-:W-:Y:S02]  /*79f0*/  HADD2.F32 R96, -RZ, R0.reuse.H0_H0 ;  /* 0x20000000ff607230 */ /* 0x100fe40000004100 */
[----:B------:R-:W-:Y:S01]  /*7a00*/  HADD2.F32 R93, -RZ, R0.H1_H1 ;  /* 0x30000000ff5d7230 */ /* 0x000fe20000004100 */
[-C--:B------:R-:W-:Y:S01]  /*7a10*/  F2FP.F16.E5M2.UNPACK_B R0, R146.reuse.H1 ;  /* 0x00000092ff00723e */ /* 0x080fe200030004ff */
[--C-:B------:R-:W-:Y:S02]  /*7a20*/  HADD2.F32 R94, -RZ, R4.reuse.H0_H0 ;  /* 0x20000004ff5e7230 */ /* 0x100fe40000004100 */
[----:B------:R-:W-:Y:S01]  /*7a30*/  HADD2.F32 R91, -RZ, R4.H1_H1 ;  /* 0x30000004ff5b7230 */ /* 0x000fe20000004100 */
[----:B------:R-:W-:Y:S01]  /*7a40*/  F2FP.F16.E5M2.UNPACK_B R4, R147 ;  /* 0x00000093ff04723e */ /* 0x000fe200020004ff */
[--C-:B------:R-:W-:Y:S02]  /*7a50*/  HADD2.F32 R92, -RZ, R3.reuse.H0_H0 ;  /* 0x20000003ff5c7230 */ /* 0x100fe40000004100 */
[----:B------:R-:W-:Y:S01]  /*7a60*/  HADD2.F32 R89, -RZ, R3.H1_H1 ;  /* 0x30000003ff597230 */ /* 0x000fe20000004100 */
[----:B------:R-:W-:Y:S01]  /*7a70*/  F2FP.F16.E5M2.UNPACK_B R3, R146 ;  /* 0x00000092ff03723e */ /* 0x000fe200020004ff */
[--C-:B------:R-:W-:Y:S02]  /*7a80*/  HADD2.F32 R100, -RZ, R0.reuse.H0_H0 ;  /* 0x20000000ff647230 */ /* 0x100fe40000004100 */
[----:B------:R-:W-:Y:S01]  /*7a90*/  HADD2.F32 R97, -RZ, R0.H1_H1 ;  /* 0x30000000ff617230 */ /* 0x000fe20000004100 */
[-C--:B------:R-:W-:Y:S01]  /*7aa0*/  F2FP.F16.E5M2.UNPACK_B R0, R148.reuse ;  /* 0x00000094ff00723e */ /* 0x080fe200020004ff */
[--C-:B------:R-:W-:Y:S02]  /*7ab0*/  HADD2.F32 R102, -RZ, R4.reuse.H0_H0 ;  /* 0x20000004ff667230 */ /* 0x100fe40000004100 */
[----:B------:R-:W-:Y:S01]  /*7ac0*/  HADD2.F32 R99, -RZ, R4.H1_H1 ;  /* 0x30000004ff637230 */ /* 0x000fe20000004100 */
[----:B------:R-:W-:Y:S01]  /*7ad0*/  F2FP.F16.E5M2.UNPACK_B R4, R149 ;  /* 0x00000095ff04723e */ /* 0x000fe200020004ff */
[--C-:B------:R-:W-:Y:S02]  /*7ae0*/  HADD2.F32 R98, -RZ, R3.reuse.H0_H0 ;  /* 0x20000003ff627230 */ /* 0x100fe40000004100 */
[----:B------:R-:W-:Y:S01]  /*7af0*/  HADD2.F32 R95, -RZ, R3.H1_H1 ;  /* 0x30000003ff5f7230 */ /* 0x000fe20000004100 */
[----:B------:R-:W-:Y:S01]  /*7b00*/  F2FP.F16.E5M2.UNPACK_B R3, R147.H1 ;  /* 0x00000093ff03723e */ /* 0x000fe200030004ff */
[--C-:B------:R-:W-:Y:S02]  /*7b10*/  HADD2.F32 R106, -RZ, R0.reuse.H0_H0 ;  /* 0x20000000ff6a7230 */ /* 0x100fe40000004100 */
[----:B------:R-:W-:Y:S01]  /*7b20*/  HADD2.F32 R103, -RZ, R0.H1_H1 ;  /* 0x30000000ff677230 */ /* 0x000fe20000004100 */
[----:B------:R-:W-:Y:S01]  /*7b30*/  F2FP.F16.E5M2.UNPACK_B R0, R148.H1 ;  /* 0x00000094ff00723e */ /* 0x000fe200030004ff */
[--C-:B------:R-:W-:Y:S02]  /*7b40*/  HADD2.F32 R110, -RZ, R4.reuse.H0_H0 ;  /* 0x20000004ff6e7230 */ /* 0x100fe40000004100 */
[----:B------:R-:W-:Y:S02]  /*7b50*/  HADD2.F32 R107, -RZ, R4.H1_H1 ;  /* 0x30000004ff6b7230 */ /* 0x000fe40000004100 */
[--C-:B------:R-:W-:Y:S01]  /*7b60*/  HADD2.F32 R104, -RZ, R3.reuse.H0_H0 ;  /* 0x20000003ff687230 */ /* 0x100fe20000004100 */
[----:B------:R-:W1:Y:S01]  /*7b70*/  LDTM.x64 R4, tmem[UR4+0x40] ;  /* 0x00004004000479ee */ /* 0x000e620008340000 */
[----:B------:R-:W-:Y:S01]  /*7b80*/  HADD2.F32 R101, -RZ, R3.H1_H1 ;  /* 0x30000003ff657230 */ /* 0x000fe20000004100 */
[----:B------:R-:W-:Y:S01]  /*7b90*/  F2FP.F16.E5M2.UNPACK_B R3, R149.H1 ;  /* 0x00000095ff03723e */ /* 0x000fe200030004ff */
        /* <DEDUP_REMOVED lines=14> */
[----:B------:R-:W-:Y:S01]  /*7c80*/  F2FP.F16.E5M2.UNPACK_B R0, R152.H1 ;  /* 0x00000098ff00723e */ /* 0x000fe200030004ff */
[--C-:B------:R-:W-:Y:S02]  /*7c90*/  HADD2.F32 R122, -RZ, R3.reuse.H0_H0 ;  /* 0x20000003ff7a7230 */ /* 0x100fe40000004100 */
[C---:B-1----:R-:W-:Y:S01]  /*7ca0*/  FMUL R7, R70.reuse, R7 ;  /* 0x0000000746077220 */ /* 0x042fe20000400000 */
        /* <DEDUP_REMOVED lines=10> */
[C---:B------:R-:W-:Y:S01]  /*7d50*/  FMUL R0, R70.reuse, R4 ;  /* 0x0000000446007220 */ /* 0x040fe20000400000 */
[--C-:B------:R-:W-:Y:S01]  /*7d60*/  HADD2.F32 R130, -RZ, R127.reuse.H0_H0 ;  /* 0x2000007fff827230 */ /* 0x100fe20000004100 */
[----:B------:R-:W-:Y:S01]  /*7d70*/  F2FP.F16.E5M2.UNPACK_B R4, R155 ;  /* 0x0000009bff04723e */ /* 0x000fe200020004ff */
[----:B------:R-:W-:Y:S02]  /*7d80*/  HADD2.F32 R127, -RZ, R127.H1_H1 ;  /* 0x3000007fff7f7230 */ /* 0x000fe40000004100 */
[C---:B------:R-:W-:Y:S01]  /*7d90*/  FFMA R0, R73.reuse, R2, R0 ;  /* 0x0000000249007223 */ /* 0x040fe20000000000 */
[C---:B------:R-:W-:Y:S01]  /*7da0*/  FMUL R2, R70.reuse, R5 ;  /* 0x0000000546027220 */ /* 0x040fe20000400000 */
[--C-:B------:R-:W-:Y:S01]  /*7db0*/  HADD2.F32 R132, -RZ, R3.reuse.H0_H0 ;  /* 0x20000003ff847230 */ /* 0x100fe20000004100 */
[----:B------:R-:W-:Y:S01]  /*7dc0*/  F2FP.F16.E5M2.UNPACK_B R5, R155.H1 ;  /* 0x0000009bff05723e */ /* 0x000fe200030004ff */
[----:B------:R-:W-:Y:S02]  /*7dd0*/  HADD2.F32 R129, -RZ, R3.H1_H1 ;  /* 0x30000003ff817230 */ /* 0x000fe40000004100 */
[C---:B------:R-:W-:Y:S01]  /*7de0*/  FFMA R2, R73.reuse, R72, R2 ;  /* 0x0000004849027223 */ /* 0x040fe20000000002 */
[--C-:B------:R-:W-:Y:S02]  /*7df0*/  HADD2.F32 R72, -RZ, R4.reuse.H0_H0 ;  /* 0x20000004ff487230 */ /* 0x100fe40000004100 */
[C---:B------:R-:W-:Y:S01]  /*7e00*/  FMUL R3, R70.reuse, R6 ;  /* 0x0000000646037220 */ /* 0x040fe20000400000 */
[----:B------:R-:W-:Y:S02]  /*7e10*/  HADD2.F32 R131, -RZ, R4.H1_H1 ;  /* 0x30000004ff837230 */ /* 0x000fe40000004100 */
[C---:B------:R-:W-:Y:S01]  /*7e20*/  FMUL R4, R70.reuse, R9 ;  /* 0x0000000946047220 */ /* 0x040fe20000400000 */
[--C-:B------:R-:W-:Y:S02]  /*7e30*/  HADD2.F32 R133, -RZ, R5.reuse.H1_H1 ;  /* 0x30000005ff857230 */ /* 0x100fe40000004100 */
[C---:B------:R-:W-:Y:S01]  /*7e40*/  FFMA R3, R73.reuse, R74, R3 ;  /* 0x0000004a49037223 */ /* 0x040fe20000000003 */
[----:B------:R-:W-:Y:S01]  /*7e50*/  FFMA R7, R73, R76, R7 ;  /* 0x0000004c49077223 */ /* 0x000fe20000000007 */
[----:B------:R-:W-:Y:S02]  /*7e60*/  HADD2.F32 R74, -RZ, R5.H0_H0 ;  /* 0x20000005ff4a7230 */ /* 0x000fe40000004100 */
[C---:B------:R-:W-:Y:S01]  /*7e70*/  FMUL R5, R70.reuse, R10 ;  /* 0x0000000a46057220 */ /* 0x040fe20000400000 */
[C---:B------:R-:W-:Y:S01]  /*7e80*/  FMUL R6, R70.reuse, R11 ;  /* 0x0000000b46067220 */ /* 0x040fe20000400000 */
[C---:B------:R-:W-:Y:S01]  /*7e90*/  FMUL R11, R70.reuse, R16 ;  /* 0x00000010460b7220 */ /* 0x040fe20000400000 */
[----:B------:R-:W-:Y:S01]  /*7ea0*/  F2FP.SATFINITE.E5M2.F32.PACK_AB_MERGE_C R135, R7, R3, RZ ;  /* 0x000000030787723e */ /* 0x000fe200048060ff */
[C---:B------:R-:W-:Y:S01]  /*7eb0*/  FMUL R3, R70.reuse, R8 ;  /* 0x0000000846037220 */ /* 0x040fe20000400000 */
[C---:B------:R-:W-:Y:S01]  /*7ec0*/  FMUL R7, R70.reuse, R12 ;  /* 0x0000000c46077220 */ /* 0x040fe20000400000 */
[C---:B------:R-:W-:Y:S01]  /*7ed0*/  FMUL R8, R70.reuse, R13 ;  /* 0x0000000d46087220 */ /* 0x040fe20000400000 */
[C---:B------:R-:W-:Y:S01]  /*7ee0*/  FMUL R12, R70.reuse, R17 ;  /* 0x00000011460c7220 */ /* 0x040fe20000400000 */
[C---:B------:R-:W-:Y:S01]  /*7ef0*/  FFMA R3, R73.reuse, R78, R3 ;  /* 0x0000004e49037223 */ /* 0x040fe20000000003 */
[C---:B------:R-:W-:Y:S01]  /*7f00*/  FFMA R4, R73.reuse, R75, R4 ;  /* 0x0000004b49047223 */ /* 0x040fe20000000004 */
[C---:B------:R-:W-:Y:S01]  /*7f10*/  FFMA R5, R73.reuse, R80, R5 ;  /* 0x0000005049057223 */ /* 0x040fe20000000005 */
[C---:B------:R-:W-:Y:S01]  /*7f20*/  FFMA R6, R73.reuse, R77, R6 ;  /* 0x0000004d49067223 */ /* 0x040fe20000000006 */
[C---:B------:R-:W-:Y:S01]  /*7f30*/  FFMA R7, R73.reuse, R82, R7 ;  /* 0x0000005249077223 */ /* 0x040fe20000000007 */
[C---:B------:R-:W-:Y:S01]  /*7f40*/  FFMA R8, R73.reuse, R79, R8 ;  /* 0x0000004f49087223 */ /* 0x040fe20000000008 */
[C---:B------:R-:W-:Y:S01]  /*7f50*/  FMUL R16, R70.reuse, R21 ;  /* 0x0000001546107220 */ /* 0x040fe20000400000 */
[----:B------:R-:W-:Y:S01]  /*7f60*/  FMUL R9, R70, R14 ;  /* 0x0000000e46097220 */ /* 0x000fe20000400000 */
[----:B------:R-:W-:Y:S01]  /*7f70*/  F2FP.SATFINITE.E5M2.F32.PACK_AB_MERGE_C R5, R6, R5, RZ ;  /* 0x000000050605723e */ /* 0x000fe200048060ff */
[C---:B------:R-:W-:Y:S01]  /*7f80*/  FMUL R10, R70.reuse, R15 ;  /* 0x0000000f460a7220 */ /* 0x040fe20000400000 */
[C---:B------:R-:W-:Y:S01]  /*7f90*/  FMUL R15, R70.reuse, R20 ;  /* 0x00000014460f7220 */ /* 0x040fe20000400000 */
[C---:B------:R-:W-:Y:S01]  /*7fa0*/  FFMA R9, R73.reuse, R84, R9 ;  /* 0x0000005449097223 */ /* 0x040fe20000000009 */
[C---:B------:R-:W-:Y:S01]  /*7fb0*/  FMUL R20, R70.reuse, R25 ;  /* 0x0000001946147220 */ /* 0x040fe20000400000 */
[C---:B------:R-:W-:Y:S01]  /*7fc0*/  FFMA R10, R73.reuse, R81, R10 ;  /* 0x00000051490a7223 */ /* 0x040fe2000000000a */
[C---:B------:R-:W-:Y:S01]  /*7fd0*/  FFMA R11, R73.reuse, R86, R11 ;  /* 0x00000056490b7223 */ /* 0x040fe2000000000b */
[C---:B------:R-:W-:Y:S01]  /*7fe0*/  FFMA R12, R73.reuse, R83, R12 ;  /* 0x00000053490c7223 */ /* 0x040fe2000000000c */
[C---:B------:R-:W-:Y:S01]  /*7ff0*/  FMUL R13, R70.reuse, R18 ;  /* 0x00000012460d7220 */ /* 0x040fe20000400000 */
[----:B------:R-:W-:Y:S01]  /*8000*/  FMUL R14, R70, R19 ;  /* 0x00000013460e7220 */ /* 0x000fe20000400000 */
[----:B------:R-:W-:Y:S01]  /*8010*/  F2FP.SATFINITE.E5M2.F32.PACK_AB_MERGE_C R9, R10, R9, RZ ;  /* 0x000000090a09723e */ /* 0x000fe200048060ff */
[C---:B------:R-:W-:Y:S01]  /*8020*/  FMUL R19, R70.reuse, R24 ;  /* 0x0000001846137220 */ /* 0x040fe20000400000 */
        /* <DEDUP_REMOVED lines=17> */
[----:B------:R-:W-:Y:S01]  /*8140*/  FMUL R27, R70, R32 ;  /* 0x00000020461b7220 */ /* 0x000fe20000400000 */
[C---:B------:R-:W-:Y:S01]  /*8150*/  FFMA R21, R73.reuse, R96, R21 ;  /* 0x0000006049157223 */ /* 0x040fe20000000015 */
[C---:B------:R-:W-:Y:S01]  /*8160*/  FFMA R22, R73.reuse, R93, R22 ;  /* 0x0000005d49167223 */ /* 0x040fe20000000016 */
[----:B------:R-:W-:Y:S01]  /*8170*/  F2FP.SATFINITE.E5M2.F32.PACK_AB_MERGE_C R16, R16, R15, R17 ;  /* 0x0000000f1010723e */ /* 0x000fe20004806011 */
[C---:B------:R-:W-:Y:S01]  /*8180*/  FFMA R23, R73.reuse, R98, R23 ;  /* 0x0000006249177223 */ /* 0x040fe20000000017 */
[C---:B------:R-:W-:Y:S01]  /*8190*/  FFMA R24, R73.reuse, R95, R24 ;  /* 0x0000005f49187223 */ /* 0x040fe20000000018 */
[----:B------:R-:W-:Y:S01]  /*81a0*/  FMUL R32, R70, R37 ;  /* 0x0000002546207220 */ /* 0x000fe20000400000 */
[----:B------:R-:W-:Y:S01]  /*81b0*/  F2FP.SATFINITE.E5M2.F32.PACK_AB_MERGE_C R21, R22, R21, RZ ;  /* 0x000000151615723e */ /* 0x000fe200048060ff */
[C---:B------:R-:W-:Y:S01]  /*81c0*/  FMUL R25, R70.reuse, R30 ;  /* 0x0000001e46197220 */ /* 0x040fe20000400000 */
[C---:B------:R-:W-:Y:S01]  /*81d0*/  FMUL R26, R70.reuse, R31 ;  /* 0x0000001f461a7220 */ /* 0x040fe20000400000 */
[----:B------:R-:W-:Y:S01]  /*81e0*/  FMUL R31, R70, R36 ;  /* 0x00000024461f7220 */ /* 0x000fe20000400000 */
[----:B------:R-:W-:Y:S01]  /*81f0*/  F2FP.SATFINITE.E5M2.F32.PACK_AB_MERGE_C R17, R20, R19, R21 ;  /* 0x000000131411723e */ /* 0x000fe20004806015 */
        /* <DEDUP_REMOVED lines=8> */
[----:B------:R-:W-:Y:S01]  /*8280*/  FMUL R35, R70, R40 ;  /* 0x0000002846237220 */ /* 0x000fe20000400000 */
[C---:B------:R-:W-:Y:S01]  /*8290*/  FFMA R29, R73.reuse, R104, R29 ;  /* 0x00000068491d7223 */ /* 0x040fe2000000001d */
[----:B------:R-:W-:Y:S01]  /*82a0*/  F2FP.SATFINITE.E5M2.F32.PACK_AB_MERGE_C R18, R24, R23, R18 ;  /* 0x000000171812723e */ /* 0x000fe20004806012 */
        /* <DEDUP_REMOVED lines=22> */
[C---:B------:R-:W-:Y:S01]  /*8410*/  FMUL R41, R70.reuse, R46 ;  /* 0x0000002e46297220 */ /* 0x040fe20000400000 */
[C---:B------:R-:W-:Y:S01]  /*8420*/  FMUL R42, R70.reuse, R47 ;  /* 0x0000002f462a7220 */ /* 0x040fe20000400000 */
        /* <DEDUP_REMOVED lines=8> */
[C---:B------:R-:W-:Y:S01]  /*84b0*/  FMUL R47, R70.reuse, R52 ;  /* 0x00000034462f7220 */ /* 0x040fe20000400000 */
        /* <DEDUP_REMOVED lines=10> */
[C---:B------:R-:W-:Y:S01]  /*8560*/  FFMA R45, R73.reuse, R120, R45 ;  /* 0x00000078492d7223 */ /* 0x040fe2000000002d */
[C---:B------:R-:W-:Y:S01]  /*8570*/  FMUL R59, R70.reuse, R64 ;  /* 0x00000040463b7220 */ /* 0x040fe20000400000 */
[C---:B------:R-:W-:Y:S01]  /*8580*/  FMUL R60, R70.reuse, R65 ;  /* 0x00000041463c7220 */ /* 0x040fe20000400000 */
[C---:B------:R-:W-:Y:S01]  /*8590*/  FMUL R61, R70.reuse, R66 ;  /* 0x00000042463d7220 */ /* 0x040fe20000400000 */
[----:B------:R-:W-:Y:S01]  /*85a0*/  FMUL R62, R70, R67 ;  /* 0x00000043463e7220 */ /* 0x000fe20000400000 */
[C---:B------:R-:W-:Y:S01]  /*85b0*/  FFMA R46, R73.reuse, R117, R46 ;  /* 0x00000075492e7223 */ /* 0x040fe2000000002e */
[----:B------:R-:W-:Y:S01]  /*85c0*/  F2FP.SATFINITE.E5M2.F32.PACK_AB_MERGE_C R64, R2, R0, R135 ;  /* 0x000000000240723e */ /* 0x000fe20004806087 */
[C---:B------:R-:W-:Y:S01]  /*85d0*/  FFMA R47, R73.reuse, R122, R47 ;  /* 0x0000007a492f7223 */ /* 0x040fe2000000002f */
[----:B------:R-:W-:Y:S01]  /*85e0*/  F2FP.SATFINITE.E5M2.F32.PACK_AB_MERGE_C R65, R4, R3, R5 ;  /* 0x000000030441723e */ /* 0x000fe20004806005 */
[C---:B------:R-:W-:Y:S01]  /*85f0*/  FFMA R48, R73.reuse, R119, R48 ;  /* 0x0000007749307223 */ /* 0x040fe20000000030 */
[----:B------:R-:W-:Y:S01]  /*8600*/  F2FP.SATFINITE.E5M2.F32.PACK_AB_MERGE_C R66, R8, R7, R9 ;  /* 0x000000070842723e */ /* 0x000fe20004806009 */
[C---:B------:R-:W-:Y:S01]  /*8610*/  FFMA R49, R73.reuse, R124, R49 ;  /* 0x0000007c49317223 */ /* 0x040fe20000000031 */
[----:B------:R-:W-:Y:S01]  /*8620*/  F2FP.SATFINITE.E5M2.F32.PACK_AB_MERGE_C R67, R12, R11, R13 ;  /* 0x0000000b0c43723e */ /* 0x000fe2000480600d */
[----:B------:R-:W-:Y:S01]  /*8630*/  FMUL R53, R70, R58 ;  /* 0x0000003a46357220 */ /* 0x000fe20000400000 */
[C---:B------:R-:W-:Y:S01]  /*8640*/  FFMA R50, R73.reuse, R121, R50 ;  /* 0x0000007949327223 */ /* 0x040fe20000000032 */
[C---:B------:R-:W-:Y:S01]  /*8650*/  FFMA R51, R73.reuse, R126, R51 ;  /* 0x0000007e49337223 */ /* 0x040fe20000000033 */
[C---:B------:R-:W-:Y:S01]  /*8660*/  FFMA R52, R73.reuse, R123, R52 ;  /* 0x0000007b49347223 */ /* 0x040fe20000000034 */
[----:B------:R1:W-:Y:S01]  /*8670*/  STS.128 [R137+UR44+0xa200], R64 ;  /* 0x00a2004089007988 */ /* 0x0003e20008000c2c */
[C---:B------:R-:W-:Y:S01]  /*8680*/  FFMA R53, R73.reuse, R128, R53 ;  /* 0x0000008049357223 */ /* 0x040fe20000000035 */
[----:B------:R-:W-:Y:S01]  /*8690*/  F2FP.SATFINITE.E5M2.F32.PACK_AB_MERGE_C R37, R38, R37, RZ ;  /* 0x000000252625723e */ /* 0x000fe200048060ff */
[C---:B------:R-:W-:Y:S01]  /*86a0*/  FFMA R54, R73.reuse, R125, R54 ;  /* 0x0000007d49367223 */ /* 0x040fe20000000036 */
[----:B------:R-:W-:Y:S01]  /*86b0*/  FMUL R58, R70, R63 ;  /* 0x0000003f463a7220 */ /* 0x000fe20000400000 */
[C---:B------:R-:W-:Y:S01]  /*86c0*/  FFMA R55, R73.reuse, R130, R55 ;  /* 0x0000008249377223 */ /* 0x040fe20000000037 */
[C---:B------:R-:W-:Y:S01]  /*86d0*/  FFMA R56, R73.reuse, R127, R56 ;  /* 0x0000007f49387223 */ /* 0x040fe20000000038 */
[C---:B------:R-:W-:Y:S01]  /*86e0*/  FFMA R57, R73.reuse, R132, R57 ;  /* 0x0000008449397223 */ /* 0x040fe20000000039 */
[----:B------:R1:W-:Y:S01]  /*86f0*/  STS.128 [R176+0xa010], R16 ;  /* 0x00a01010b0007388 */ /* 0x0003e20000000c00 */
[----:B------:R-:W-:Y:S01]  /*8700*/  F2FP.SATFINITE.E5M2.F32.PACK_AB_MERGE_C R33, R36, R35, R37 ;  /* 0x000000232421723e */ /* 0x000fe20004806025 */
[C---:B------:R-:W-:Y:S01]  /*8710*/  FFMA R58, R73.reuse, R129, R58 ;  /* 0x00000081493a7223 */ /* 0x040fe2000000003a */
[----:B------:R-:W-:Y:S01]  /*8720*/  F2FP.SATFINITE.E5M2.F32.PACK_AB_MERGE_C R34, R42, R41, RZ ;  /* 0x000000292a22723e */ /* 0x000fe200048060ff */
[C---:B------:R-:W-:Y:S01]  /*8730*/  FFMA R59, R73.reuse, R72, R59 ;  /* 0x00000048493b7223 */ /* 0x040fe2000000003b */
[----:B------:R-:W-:Y:S01]  /*8740*/  F2FP.SATFINITE.E5M2.F32.PACK_AB_MERGE_C R35, R46, R45, RZ ;  /* 0x0000002d2e23723e */ /* 0x000fe200048060ff */
        /* <DEDUP_REMOVED lines=25> */
[----:B------:R-:W-:Y:S02]  /*88e0*/  UIADD3 UR4, UP0, UPT, UR62, 0x680, URZ ;  /* 0x000006803e047890 */ /* 0x000fe4000ff1e0ff */
[----:B------:R-:W-:Y:S02]  /*88f0*/  UIADD3 UR9, UPT, UPT, UR49, 0x40, URZ ;  /* 0x0000004031097890 */ /* 0x000fe4000fffe0ff */
[----:B------:R-:W-:Y:S02]  /*8900*/  UIADD3 UR8, UPT, UPT, UR44, 0xa200, URZ ;  /* 0x0000a2002c087890 */ /* 0x000fe4000fffe0ff */
[----:B------:R-:W-:Y:S01]  /*8910*/  UIADD3.X UR5, UPT, UPT, URZ, UR63, URZ, UP0, !UPT ;  /* 0x0000003fff057290 */ /* 0x000fe200087fe4ff */
[----:B------:R-:W-:Y:S01]  /*8920*/  UMOV UR10, UR50 ;  /* 0x00000032000a7c82 */ /* 0x000fe20008000000 */
[----:B------:R-:W-:Y:S07]  /*8930*/  UMOV UR11, UR36 ;  /* 0x00000024000b7c82 */ /* 0x000fee0008000000 */
[----:B------:R2:W-:Y:S01]  /*8940*/  UTMASTG.3D [UR8], [UR4] ;  /* 0x00000008040073b5 */ /* 0x0005e20008010000 */
[----:B------:R0:W-:Y:S01]  /*8950*/  UTMACMDFLUSH ;  /* 0x00000000000079b7 */ /* 0x0001e20000000000 */
[----:B--2---:R-:W-:Y:S04]  /*8960*/  DEPBAR.LE SB0, 0x1 ;  /* 0x000080400000791a */ /* 0x004fe80000000000 */
.L_x_113:
[----:B------:R-:W-:Y:S05]  /*8970*/  BSYNC.RECONVERGENT B0 ;  /* 0x0000000000007941 */ /* 0x000fea0003800200 */
.L_x_112:
        /* <DEDUP_REMOVED lines=17> */
.L_x_117:
[----:B------:R-:W-:Y:S05]  /*8a90*/  BSYNC B0 ;  /* 0x0000000000007941 */ /* 0x000fea0003800000 */
.L_x_116:
        /* <DEDUP_REMOVED lines=15> */
[----:B------:R-:W-:Y:S02]  /*8b90*/  SEL R0, RZ, 0x1, P0 ;  /* 0x00000001ff007807 */ /* 0x000fe40000000000 */
[----:B------:R-:W-:Y:S02]  /*8ba0*/  SEL R166, R166, RZ, P0 ;  /* 0x000000ffa6a67207 */ /* 0x000fe40000000000 */
[----:B------:R-:W-:Y:S01]  /*8bb0*/  LOP3.LUT R165, R165, R0, RZ, 0x3c, !PT ;  /* 0x00000000a5a57212 */ /* 0x000fe200078e3cff */
[----:B-----5:R2:W-:Y:S06]  /*8bc0*/  SYNCS.ARRIVE.TRANS64.RED.A1T0 RZ, [R2+URZ], RZ ;  /* 0x000000ff02ff79a7 */ /* 0x0205ec00081004ff */
.L_x_115:
[----:B------:R-:W-:Y:S05]  /*8bd0*/  BSYNC B1 ;  /* 0x0000000000017941 */ /* 0x000fea0003800000 */
.L_x_114:
[----:B------:R-:W-:Y:S01]  /*8be0*/  VIADD R0, R71, 0x80 ;  /* 0x0000008047007836 */ /* 0x000fe20000000000 */
[----:B------:R-:W-:Y:S04]  /*8bf0*/  BSSY.RECONVERGENT B6, `(.L_x_119) ;  /* 0x0000015000067945 */ /* 0x000fe80003800200 */
[----:B------:R-:W-:Y:S04]  /*8c00*/  SHF.R.U32.HI R0, RZ, 0x15, R0 ;  /* 0x00000015ff007819 */ /* 0x000fe80000011600 */
[----:B------:R-:W-:Y:S11]  /*8c10*/  LOP3.LUT P0, RZ, R0, 0x3, R159, 0x48, !PT ;  /* 0x0000000300ff7812 */ /* 0x000ff6000780489f */
[----:B------:R-:W-:Y:S02]  /*8c20*/  @!UPT UIADD3 URZ, UPT, UPT, URZ, URZ, URZ ;  /* 0x000000fffffff290 */ /* 0x000fe4000fffe0ff */
[----:B------:R-:W-:Y:S05]  /*8c30*/  @!P0 BRA `(.L_x_120) ;  /* 0x0000000000408947 */ /* 0x000fea0003800000 */
[----:B------:R-:W5:Y:S01]  /*8c40*/  LDCU.64 UR8, c[0x4][0x78] ;  /* 0x01000f00ff0877ac */ /* 0x000f620008000a00 */
[----:B--2---:R-:W-:Y:S01]  /*8c50*/  MOV R3, 0x0 ;  /* 0x0000000000037802 */ /* 0x004fe20000000f00 */
[----:B------:R-:W-:Y:S02]  /*8c60*/  HFMA2 R12, -RZ, RZ, 0, 5.9604644775390625e-08 ;  /* 0x00000001ff0c7431 */ /* 0x000fe400000001ff */
[----:B------:R-:W-:Y:S02]  /*8c70*/  IMAD.MOV.U32 R8, RZ, RZ, 0x192 ;  /* 0x00000192ff087424 */ /* 0x000fe400078e00ff */
[----:B------:R-:W-:Y:S01]  /*8c80*/  IMAD.MOV.U32 R13, RZ, RZ, RZ ;  /* 0x000000ffff0d7224 */ /* 0x000fe200078e00ff */
[----:B------:R-:W2:Y:S01]  /*8c90*/  LDCU.64 UR6, c[0x4][0x80] ;  /* 0x01001000ff0677ac */ /* 0x000ea20008000a00 */
[----:B------:R-:W1:Y:S01]  /*8ca0*/  LDC.64 R2, c[0x4][R3] ;  /* 0x0100000003027b82 */ /* 0x000e620000000a00 */
[----:B------:R-:W3:Y:S01]  /*8cb0*/  LDCU.64 UR4, c[0x4][0x18] ;  /* 0x01000300ff0477ac */ /* 0x000ee20008000a00 */
[----:B-----5:R-:W-:Y:S01]  /*8cc0*/  MOV R5, UR9 ;  /* 0x0000000900057c02 */ /* 0x020fe20008000f00 */
[----:B------:R-:W-:Y:S01]  /*8cd0*/  IMAD.U32 R4, RZ, RZ, UR8 ;  /* 0x00000008ff047e24 */ /* 0x000fe2000f8e00ff */
[----:B--2---:R-:W-:Y:S01]  /*8ce0*/  MOV R7, UR7 ;  /* 0x0000000700077c02 */ /* 0x004fe20008000f00 */
[----:B------:R-:W-:Y:S01]  /*8cf0*/  IMAD.U32 R6, RZ, RZ, UR6 ;  /* 0x00000006ff067e24 */ /* 0x000fe2000f8e00ff */
[----:B---3--:R-:W-:Y:S01]  /*8d00*/  MOV R11, UR5 ;  /* 0x00000005000b7c02 */ /* 0x008fe20008000f00 */
[----:B------:R-:W-:Y:S02]  /*8d10*/  IMAD.U32 R10, RZ, RZ, UR4 ;  /* 0x00000004ff0a7e24 */ /* 0x000fe4000f8e00ff */
[----:B------:R-:W-:Y:S07]  /*8d20*/  LEPC R20, `(.L_x_120) ;  /* 0x000000001014794e */ /* 0x000fee0000000000 */
[----:B-1--4-:R-:W-:Y:S05]  /*8d30*/  CALL.ABS.NOINC R2 ;  /* 0x0000000002007343 */ /* 0x012fea0003c00000 */
.L_x_120:
[----:B------:R-:W-:Y:S05]  /*8d40*/  BSYNC.RECONVERGENT B6 ;  /* 0x0000000000067941 */ /* 0x000fea0003800200 */
.L_x_119:
[----:B--23--:R-:W-:Y:S01]  /*8d50*/  F2FP.F16.E5M2.UNPACK_B R4, R141 ;  /* 0x0000008dff04723e */ /* 0x00cfe200020004ff */
        /* <DEDUP_REMOVED lines=13> */
[----:B----4-:R-:W-:Y:S01]  /*8e30*/  F2FP.F16.E5M2.UNPACK_B R117, R151.H1 ;  /* 0x00000097ff75723e */ /* 0x010fe200030004ff */
        /* <DEDUP_REMOVED lines=261> */
[----:B------:R-:W-:Y:S02]  /*9e90*/  UIADD3 UR4, UPT, UPT, UR44, 0x8200, URZ ;  /* 0x000082002c047890 */ /* 0x000fe4000fffe0ff */
[----:B------:R-:W-:Y:S01]  /*9ea0*/  UIADD3 UR9, UPT, UPT, UR49, 0x80, URZ ;  /* 0x0000008031097890 */ /* 0x000fe2000fffe0ff */
[----:B------:R-:W-:Y:S01]  /*9eb0*/  UMOV UR10, UR50 ;  /* 0x00000032000a7c82 */ /* 0x000fe20008000000 */
[----:B------:R-:W-:Y:S02]  /*9ec0*/  UMOV UR11, UR36 ;  /* 0x00000024000b7c82 */ /* 0x000fe40008000000 */
        /* <DEDUP_REMOVED lines=8> */
.L_x_122:
[----:B------:R-:W-:Y:S05]  /*9f50*/  BSYNC.RECONVERGENT B0 ;  /* 0x0000000000007941 */ /* 0x000fea0003800200 */
.L_x_121:
        /* <DEDUP_REMOVED lines=17> */
.L_x_126:
[----:B------:R-:W-:Y:S05]  /*a070*/  BSYNC B0 ;  /* 0x0000000000007941 */ /* 0x000fea0003800000 */
.L_x_125:
        /* <DEDUP_REMOVED lines=19> */
.L_x_124:
[----:B------:R-:W-:Y:S05]  /*a1b0*/  BSYNC B1 ;  /* 0x0000000000017941 */ /* 0x000fea0003800000 */
.L_x_123:
[----:B------:R-:W-:Y:S05]  /*a1c0*/  VIADD R0, R71, 0xc0 ;  /* 0x000000c047007836 */ /* 0x000fea0000000000 */
        /* <DEDUP_REMOVED lines=20> */
.L_x_128:
[----:B------:R-:W-:Y:S01]  /*a310*/  ISETP.NE.AND P0, PT, R174, RZ, PT ;  /* 0x000000ffae00720c */ /* 0x000fe20003f05270 */
[----:B------:R-:W-:Y:S05]  /*a320*/  WARPSYNC.ALL ;  /* 0x0000000000007948 */ /* 0x000fea0003800000 */
[----:B------:R-:W-:Y:S01]  /*a330*/  R2UR UR4, R71 ;  /* 0x00000000470472ca */ /* 0x000fe200000e0000 */
[----:B------:R-:W5:Y:S01]  /*a340*/  S2UR UR6, SR_CgaCtaId ;  /* 0x00000000000679c3 */ /* 0x000f620000008800 */
[----:B---3--:R-:W-:Y:S01]  /*a350*/  F2FP.F16.E5M2.UNPACK_B R11, R141 ;  /* 0x0000008dff0b723e */ /* 0x008fe200020004ff */
[----:B------:R-:W-:Y:S01]  /*a360*/  BSSY.RECONVERGENT B0, `(.L_x_129) ;  /* 0x000011c000007945 */ /* 0x000fe20003800200 */
[----:B------:R-:W-:Y:S02]  /*a370*/  F2FP.F16.E5M2.UNPACK_B R10, R142 ;  /* 0x0000008eff0a723e */ /* 0x000fe400020004ff */
[----:B------:R-:W-:Y:S01]  /*a380*/  F2FP.F16.E5M2.UNPACK_B R9, R143 ;  /* 0x0000008fff09723e */ /* 0x000fe200020004ff */
[--C-:B------:R-:W-:Y:S01]  /*a390*/  HADD2.F32 R74, -RZ, R11.reuse.H0_H0 ;  /* 0x2000000bff4a7230 */ /* 0x100fe20000004100 */
[----:B----4-:R-:W-:Y:S01]  /*a3a0*/  F2FP.F16.E5M2.UNPACK_B R8, R144 ;  /* 0x00000090ff08723e */ /* 0x010fe200020004ff */
[----:B------:R-:W-:Y:S01]  /*a3b0*/  HADD2.F32 R76, -RZ, R11.H1_H1 ;  /* 0x3000000bff4c7230 */ /* 0x000fe20000004100 */
[----:B------:R-:W-:Y:S01]  /*a3c0*/  F2FP.F16.E5M2.UNPACK_B R7, R145 ;  /* 0x00000091ff07723e */ /* 0x000fe200020004ff */
[--C-:B------:R-:W-:Y:S01]  /*a3d0*/  HADD2.F32 R77, -RZ, R10.reuse.H0_H0 ;  /* 0x2000000aff4d7230 */ /* 0x100fe20000004100 */
[----:B------:R-:W-:Y:S01]  /*a3e0*/  F2FP.F16.E5M2.UNPACK_B R6, R146 ;  /* 0x00000092ff06723e */ /* 0x000fe200020004ff */
[----:B------:R-:W-:Y:S01]  /*a3f0*/  HADD2.F32 R80, -RZ, R10.H1_H1 ;  /* 0x3000000aff507230 */ /* 0x000fe20000004100 */
[----:B------:R-:W-:Y:S01]  /*a400*/  F2FP.F16.E5M2.UNPACK_B R5, R147 ;  /* 0x00000093ff05723e */ /* 0x000fe200020004ff */
[--C-:B------:R-:W-:Y:S01]  /*a410*/  HADD2.F32 R81, -RZ, R9.reuse.H0_H0 ;  /* 0x20000009ff517230 */ /* 0x100fe20000004100 */
[----:B-1----:R-:W-:Y:S01]  /*a420*/  F2FP.F16.E5M2.UNPACK_B R4, R148 ;  /* 0x00000094ff04723e */ /* 0x002fe200020004ff */
[----:B------:R-:W-:Y:S01]  /*a430*/  HADD2.F32 R84, -RZ, R9.H1_H1 ;  /* 0x30000009ff547230 */ /* 0x000fe20000004100 */
[-C--:B--2---:R-:W-:Y:S01]  /*a440*/  F2FP.F16.E5M2.UNPACK_B R2, R140.reuse ;  /* 0x0000008cff02723e */ /* 0x084fe200020004ff */
[--C-:B------:R-:W-:Y:S01]  /*a450*/  HADD2.F32 R85, -RZ, R8.reuse.H0_H0 ;  /* 0x20000008ff557230 */ /* 0x100fe20000004100 */
[----:B------:R-:W-:Y:S01]  /*a460*/  F2FP.F16.E5M2.UNPACK_B R140, R140.H1 ;  /* 0x0000008cff8c723e */ /* 0x000fe200030004ff */
[----:B------:R-:W-:Y:S01]  /*a470*/  HADD2.F32 R87, -RZ, R8.H1_H1 ;  /* 0x30000008ff577230 */ /* 0x000fe20000004100 */
[----:B------:R-:W-:Y:S01]  /*a480*/  F2FP.F16.E5M2.UNPACK_B R141, R141.H1 ;  /* 0x0000008dff8d723e */ /* 0x000fe200030004ff */
[--C-:B------:R-:W-:Y:S01]  /*a490*/  HADD2.F32 R90, -RZ, R7.reuse.H0_H0 ;  /* 0x20000007ff5a7230 */ /* 0x100fe20000004100 */
[----:B------:R-:W-:Y:S01]  /*a4a0*/  F2FP.F16.E5M2.UNPACK_B R142, R142.H1 ;  /* 0x0000008eff8e723e */ /* 0x000fe200030004ff */
[----:B------:R-:W-:Y:S01]  /*a4b0*/  HADD2.F32 R91, -RZ, R7.H1_H1 ;  /* 0x30000007ff5b7230 */ /* 0x000fe20000004100 */
[----:B------:R-:W-:Y:S01]  /*a4c0*/  F2FP.F16.E5M2.UNPACK_B R143, R143.H1 ;  /* 0x0000008fff8f723e */ /* 0x000fe200030004ff */
[--C-:B------:R-:W-:Y:S01]  /*a4d0*/  HADD2.F32 R94, -RZ, R6.reuse.H0_H0 ;  /* 0x20000006ff5e7230 */ /* 0x100fe20000004100 */
[----:B------:R-:W-:Y:S01]  /*a4e0*/  R2UR UR5, R177 ;  /* 0x00000000b10572ca */ /* 0x000fe200000e0000 */
[----:B------:R-:W-:Y:S01]  /*a4f0*/  HADD2.F32 R95, -RZ, R6.H1_H1 ;  /* 0x30000006ff5f7230 */ /* 0x000fe20000004100 */
[----:B------:R-:W-:Y:S01]  /*a500*/  F2FP.F16.E5M2.UNPACK_B R107, R149 ;  /* 0x00000095ff6b723e */ /* 0x000fe200020004ff */
[--C-:B------:R-:W-:Y:S01]  /*a510*/  HADD2.F32 R98, -RZ, R5.reuse.H0_H0 ;  /* 0x20000005ff627230 */ /* 0x100fe20000004100 */
[----:B------:R-:W-:Y:S01]  /*a520*/  F2FP.F16.E5M2.UNPACK_B R111, R150 ;  /* 0x00000096ff6f723e */ /* 0x000fe200020004ff */
[----:B------:R-:W-:Y:S01]  /*a530*/  HADD2.F32 R99, -RZ, R5.H1_H1 ;  /* 0x30000005ff637230 */ /* 0x000fe20000004100 */
[----:B------:R-:W-:Y:S01]  /*a540*/  F2FP.F16.E5M2.UNPACK_B R115, R151 ;  /* 0x00000097ff73723e */ /* 0x000fe200020004ff */
[--C-:B------:R-:W-:Y:S01]  /*a550*/  HADD2.F32 R102, -RZ, R4.reuse.H0_H0 ;  /* 0x20000004ff667230 */ /* 0x100fe20000004100 */
[----:B------:R-:W-:Y:S01]  /*a560*/  F2FP.F16.E5M2.UNPACK_B R119, R152 ;  /* 0x00000098ff77723e */ /* 0x000fe200020004ff */
[----:B------:R-:W-:Y:S01]  /*a570*/  HADD2.F32 R103, -RZ, R4.H1_H1 ;  /* 0x30000004ff677230 */ /* 0x000fe20000004100 */
[----:B------:R-:W-:Y:S01]  /*a580*/  F2FP.F16.E5M2.UNPACK_B R123, R153 ;  /* 0x00000099ff7b723e */ /* 0x000fe200020004ff */
[----:B------:R-:W1:Y:S01]  /*a590*/  LDTM.x64 R4, tmem[UR4+0xc0] ;  /* 0x0000c004000479ee */ /* 0x000e620008340000 */
[--C-:B------:R-:W-:Y:S01]  /*a5a0*/  HADD2.F32 R0, -RZ, R2.reuse.H0_H0 ;  /* 0x20000002ff007230 */ /* 0x100fe20000004100 */
[----:B------:R-:W-:Y:S01]  /*a5b0*/  NOP ;  /* 0x0000000000007918 */ /* 0x000fe20000000000 */
[----:B------:R-:W-:Y:S01]  /*a5c0*/  UIADD3 UR4, UPT, UPT, UR5, 0xb0, URZ ;  /* 0x000000b005047890 */ /* 0x000fe2000fffe0ff */
[----:B------:R-:W-:Y:S01]  /*a5d0*/  HADD2.F32 R2, -RZ, R2.H1_H1 ;  /* 0x30000002ff027230 */ /* 0x000fe20000004100 */
[----:B------:R-:W-:Y:S01]  /*a5e0*/  F2FP.F16.E5M2.UNPACK_B R127, R154 ;  /* 0x0000009aff7f723e */ /* 0x000fe200020004ff */
[----:B------:R-:W-:Y:S01]  /*a5f0*/  HADD2.F32 R78, -RZ, R141.H1_H1 ;  /* 0x3000008dff4e7230 */ /* 0x000fe20000004100 */
[----:B------:R-:W-:Y:S01]  /*a600*/  F2FP.F16.E5M2.UNPACK_B R130, R155 ;  /* 0x0000009bff82723e */ /* 0x000fe200020004ff */
        /* <DEDUP_REMOVED lines=16> */
[----:B-----5:R-:W-:Y:S01]  /*a710*/  UPRMT UR4, UR6, 0x654, UR4 ;  /* 0x0000065406047896 */ /* 0x020fe20008000004 */
[C---:B-1----:R-:W-:Y:S01]  /*a720*/  FMUL R4, R70.reuse, R4 ;  /* 0x0000000446047220 */ /* 0x042fe20000400000 */
[C---:B------:R-:W-:Y:S01]  /*a730*/  FMUL R5, R70.reuse, R5 ;  /* 0x0000000546057220 */ /* 0x040fe20000400000 */
[--C-:B------:R-:W-:Y:S02]  /*a740*/  HADD2.F32 R3, -RZ, R140.reuse.H0_H0 ;  /* 0x2000008cff037230 */ /* 0x100fe40000004100 */
[C---:B------:R-:W-:Y:S01]  /*a750*/  FMUL R8, R70.reuse, R8 ;  /* 0x0000000846087220 */ /* 0x040fe20000400000 */
[C---:B------:R-:W-:Y:S01]  /*a760*/  FFMA R4, R73.reuse, R0, R4 ;  /* 0x0000000049047223 */ /* 0x040fe20000000004 */
[C---:B------:R-:W-:Y:S01]  /*a770*/  FFMA R5, R73.reuse, R2, R5 ;  /* 0x0000000249057223 */ /* 0x040fe20000000005 */
[C---:B------:R-:W-:Y:S01]  /*a780*/  FMUL R9, R70.reuse, R9 ;  /* 0x0000000946097220 */ /* 0x040fe20000400000 */
[C---:B------:R-:W-:Y:S01]  /*a790*/  FMUL R12, R70.reuse, R12 ;  /* 0x0000000c460c7220 */ /* 0x040fe20000400000 */
[----:B------:R-:W-:Y:S01]  /*a7a0*/  SYNCS.ARRIVE.TRANS64.RED.A1T0 RZ, [UR4], RZ ;  /* 0x000000ffffff79a7 */ /* 0x000fe20008100404 */
[C---:B------:R-:W-:Y:S01]  /*a7b0*/  FMUL R13, R70.reuse, R13 ;  /* 0x0000000d460d7220 */ /* 0x040fe20000400000 */
[C---:B------:R-:W-:Y:S01]  /*a7c0*/  FMUL R16, R70.reuse, R16 ;  /* 0x0000001046107220 */ /* 0x040fe20000400000 */
[C---:B------:R-:W-:Y:S01]  /*a7d0*/  FMUL R17, R70.reuse, R17 ;  /* 0x0000001146117220 */ /* 0x040fe20000400000 */
[C---:B------:R-:W-:Y:S01]  /*a7e0*/  FMUL R0, R70.reuse, R20 ;  /* 0x0000001446007220 */ /* 0x040fe20000400000 */
[C---:B------:R-:W-:Y:S01]  /*a7f0*/  FMUL R2, R70.reuse, R21 ;  /* 0x0000001546027220 */ /* 0x040fe20000400000 */
[C---:B------:R-:W-:Y:S01]  /*a800*/  FMUL R21, R70.reuse, R28 ;  /* 0x0000001c46157220 */ /* 0x040fe20000400000 */
[----:B------:R-:W-:Y:S02]  /*a810*/  HADD2.F32 R122, -RZ, R123.H0_H0 ;  /* 0x2000007bff7a7230 */ /* 0x000fe40000004100 */
[C---:B------:R-:W-:Y:S01]  /*a820*/  FMUL R6, R70.reuse, R6 ;  /* 0x0000000646067220 */ /* 0x040fe20000400000 */
[----:B------:R-:W-:Y:S02]  /*a830*/  HADD2.F32 R72, -RZ, R140.H1_H1 ;  /* 0x3000008cff487230 */ /* 0x000fe40000004100 */
[C---:B------:R-:W-:Y:S01]  /*a840*/  FMUL R7, R70.reuse, R7 ;  /* 0x0000000746077220 */ /* 0x040fe20000400000 */
[----:B------:R-:W-:Y:S02]  /*a850*/  HADD2.F32 R75, -RZ, R141.H0_H0 ;  /* 0x2000008dff4b7230 */ /* 0x000fe40000004100 */
[C---:B------:R-:W-:Y:S01]  /*a860*/  FFMA R6, R73.reuse, R3, R6 ;  /* 0x0000000349067223 */ /* 0x040fe20000000006 */
[----:B------:R-:W-:Y:S02]  /*a870*/  HADD2.F32 R123, -RZ, R123.H1_H1 ;  /* 0x3000007bff7b7230 */ /* 0x000fe40000004100 */
[C---:B------:R-:W-:Y:S01]  /*a880*/  FFMA R7, R73.reuse, R72, R7 ;  /* 0x0000004849077223 */ /* 0x040fe20000000007 */
[C---:B------:R-:W-:Y:S01]  /*a890*/  FFMA R8, R73.reuse, R74, R8 ;  /* 0x0000004a49087223 */ /* 0x040fe20000000008 */
[----:B------:R-:W-:Y:S01]  /*a8a0*/  FFMA R9, R73, R76, R9 ;  /* 0x0000004c49097223 */ /* 0x000fe20000000009 */
[--C-:B------:R-:W-:Y:S02]  /*a8b0*/  HADD2.F32 R126, -RZ, R127.reuse.H0_H0 ;  /* 0x2000007fff7e7230 */ /* 0x100fe40000004100 */
[C---:B------:R-:W-:Y:S01]  /*a8c0*/  FMUL R10, R70.reuse, R10 ;  /* 0x0000000a460a7220 */ /* 0x040fe20000400000 */
[----:B------:R-:W-:Y:S01]  /*a8d0*/  F2FP.SATFINITE.E5M2.F32.PACK_AB_MERGE_C R76, R7, R6, RZ ;  /* 0x00000006074c723e */ /* 0x000fe200048060ff */
[C---:B------:R-:W-:Y:S01]  /*a8e0*/  FMUL R7, R70.reuse, R24 ;  /* 0x0000001846077220 */ /* 0x040fe20000400000 */
[----:B------:R-:W-:Y:S02]  /*a8f0*/  HADD2.F32 R127, -RZ, R127.H1_H1 ;  /* 0x3000007fff7f7230 */ /* 0x000fe40000004100 */
[C---:B------:R-:W-:Y:S01]  /*a900*/  FFMA R10, R73.reuse, R75, R10 ;  /* 0x0000004b490a7223 */ /* 0x040fe2000000000a */
[----:B------:R-:W-:Y:S02]  /*a910*/  HADD2.F32 R72, -RZ, R130.H0_H0 ;  /* 0x20000082ff487230 */ /* 0x000fe40000004100 */
[C---:B------:R-:W-:Y:S01]  /*a920*/  FMUL R11, R70.reuse, R11 ;  /* 0x0000000b460b7220 */ /* 0x040fe20000400000 */
[--C-:B------:R-:W-:Y:S02]  /*a930*/  HADD2.F32 R79, -RZ, R142.reuse.H0_H0 ;  /* 0x2000008eff4f7230 */ /* 0x100fe40000004100 */
[C---:B------:R-:W-:Y:S01]  /*a940*/  FMUL R14, R70.reuse, R14 ;  /* 0x0000000e460e7220 */ /* 0x040fe20000400000 */
[----:B------:R-:W-:Y:S02]  /*a950*/  HADD2.F32 R82, -RZ, R142.H1_H1 ;  /* 0x3000008eff527230 */ /* 0x000fe40000004100 */
[C---:B------:R-:W-:Y:S01]  /*a960*/  FFMA R11, R73.reuse, R78, R11 ;  /* 0x0000004e490b7223 */ /* 0x040fe2000000000b */
[C---:B------:R-:W-:Y:S01]  /*a970*/  FFMA R12, R73.reuse, R77, R12 ;  /* 0x0000004d490c7223 */ /* 0x040fe2000000000c */
[C---:B------:R-:W-:Y:S01]  /*a980*/  FFMA R13, R73.reuse, R80, R13 ;  /* 0x00000050490d7223 */ /* 0x040fe2000000000d */
[----:B------:R-:W-:Y:S01]  /*a990*/  FFMA R14, R73, R79, R14 ;  /* 0x0000004f490e7223 */ /* 0x000fe2000000000e */
[----:B------:R-:W-:Y:S01]  /*a9a0*/  HADD2.F32 R75, -RZ, R130.H1_H1 ;  /* 0x30000082ff4b7230 */ /* 0x000fe20000004100 */
[----:B------:R-:W-:Y:S01]  /*a9b0*/  F2FP.SATFINITE.E5M2.F32.PACK_AB_MERGE_C R78, R11, R10, RZ ;  /* 0x0000000a0b4e723e */ /* 0x000fe200048060ff */
[C---:B------:R-:W-:Y:S01]  /*a9c0*/  FMUL R10, R70.reuse, R25 ;  /* 0x00000019460a7220 */ /* 0x040fe20000400000 */
[C---:B------:R-:W-:Y:S01]  /*a9d0*/  FMUL R25, R70.reuse, R32 ;  /* 0x0000002046197220 */ /* 0x040fe20000400000 */
        /* <DEDUP_REMOVED lines=8> */
[C---:B------:R-:W-:Y:S01]  /*aa60*/  FMUL R19, R70.reuse, R19 ;  /* 0x0000001346137220 */ /* 0x040fe20000400000 */
[--C-:B------:R-:W-:Y:S01]  /*aa70*/  HADD2.F32 R88, -RZ, R144.reuse.H0_H0 ;  /* 0x20000090ff587230 */ /* 0x100fe20000004100 */
[----:B------:R-:W-:Y:S01]  /*aa80*/  F2FP.SATFINITE.E5M2.F32.PACK_AB_MERGE_C R14, R15, R14, RZ ;  /* 0x0000000e0f0e723e */ /* 0x000fe200048060ff */
[----:B------:R-:W-:Y:S02]  /*aa90*/  HADD2.F32 R89, -RZ, R144.H1_H1 ;  /* 0x30000090ff597230 */ /* 0x000fe40000004100 */
[C---:B------:R-:W-:Y:S01]  /*aaa0*/  FFMA R19, R73.reuse, R86, R19 ;  /* 0x0000005649137223 */ /* 0x040fe20000000013 */
[C---:B------:R-:W-:Y:S01]  /*aab0*/  FFMA R0, R73.reuse, R85, R0 ;  /* 0x0000005549007223 */ /* 0x040fe20000000000 */
[----:B------:R-:W-:Y:S01]  /*aac0*/  FFMA R2, R73, R87, R2 ;  /* 0x0000005749027223 */ /* 0x000fe20000000002 */
[C---:B------:R-:W-:Y:S01]  /*aad0*/  FMUL R3, R70.reuse, R22 ;  /* 0x0000001646037220 */ /* 0x040fe20000400000 */
[C---:B------:R-:W-:Y:S01]  /*aae0*/  FMUL R22, R70.reuse, R29 ;  /* 0x0000001d46167220 */ /* 0x040fe20000400000 */
[----:B------:R-:W-:Y:S01]  /*aaf0*/  F2FP.SATFINITE.E5M2.F32.PACK_AB_MERGE_C R18, R19, R18, RZ ;  /* 0x000000121312723e */ /* 0x000fe200048060ff */
[C---:B------:R-:W-:Y:S01]  /*ab00*/  FMUL R29, R70.reuse, R36 ;  /* 0x00000024461d7220 */ /* 0x040fe20000400000 */
[C---:B------:R-:W-:Y:S01]  /*ab10*/  FFMA R3, R73.reuse, R88, R3 ;  /* 0x0000005849037223 */ /* 0x040fe20000000003 */
[C---:B------:R-:W-:Y:S01]  /*ab20*/  FMUL R6, R70.reuse, R23 ;  /* 0x0000001746067220 */ /* 0x040fe20000400000 */
[--C-:B------:R-:W-:Y:S02]  /*ab30*/  HADD2.F32 R92, -RZ, R145.reuse.H0_H0 ;  /* 0x20000091ff5c7230 */ /* 0x100fe40000004100 */
[C---:B------:R-:W-:Y:S01]  /*ab40*/  FMUL R11, R70.reuse, R26 ;  /* 0x0000001a460b7220 */ /* 0x040fe20000400000 */
[----:B------:R-:W-:Y:S02]  /*ab50*/  HADD2.F32 R93, -RZ, R145.H1_H1 ;  /* 0x30000091ff5d7230 */ /* 0x000fe40000004100 */
[C---:B------:R-:W-:Y:S01]  /*ab60*/  FFMA R6, R73.reuse, R89, R6 ;  /* 0x0000005949067223 */ /* 0x040fe20000000006 */
[C---:B------:R-:W-:Y:S01]  /*ab70*/  FFMA R7, R73.reuse, R90, R7 ;  /* 0x0000005a49077223 */ /* 0x040fe20000000007 */
[C---:B------:R-:W-:Y:S01]  /*ab80*/  FFMA R10, R73.reuse, R91, R10 ;  /* 0x0000005b490a7223 */ /* 0x040fe2000000000a */
[C---:B------:R-:W-:Y:S01]  /*ab90*/  FFMA R11, R73.reuse, R92, R11 ;  /* 0x0000005c490b7223 */ /* 0x040fe2000000000b */
[----:B------:R-:W-:Y:S01]  /*aba0*/  FMUL R26, R70, R33 ;  /* 0x00000021461a7220 */ /* 0x000fe20000400000 */
[----:B------:R-:W-:Y:S01]  /*abb0*/  F2FP.SATFINITE.E5M2.F32.PACK_AB_MERGE_C R3, R6, R3, RZ ;  /* 0x000000030603723e */ /* 0x000fe200048060ff */
        /* <DEDUP_REMOVED lines=9> */
[C---:B------:R-:W-:Y:S01]  /*ac50*/  FMUL R30, R70.reuse, R37 ;  /* 0x00000025461e7220 */ /* 0x040fe20000400000 */
[C---:B------:R-:W-:Y:S01]  /*ac60*/  FMUL R37, R70.reuse, R44 ;  /* 0x0000002c46257220 */ /* 0x040fe20000400000 */
[C---:B------:R-:W-:Y:S01]  /*ac70*/  FMUL R24, R70.reuse, R31 ;  /* 0x0000001f46187220 */ /* 0x040fe20000400000 */
[--C-:B------:R-:W-:Y:S02]  /*ac80*/  HADD2.F32 R100, -RZ, R147.reuse.H0_H0 ;  /* 0x20000093ff647230 */ /* 0x100fe40000004100 */
[----:B------:R-:W-:Y:S01]  /*ac90*/  FMUL R27, R70, R34 ;  /* 0x00000022461b7220 */ /* 0x000fe20000400000 */
[----:B------:R-:W-:Y:S02]  /*aca0*/  HADD2.F32 R101, -RZ, R147.H1_H1 ;  /* 0x30000093ff657230 */ /* 0x000fe40000004100 */
[C---:B------:R-:W-:Y:S01]  /*acb0*/  FFMA R24, R73.reuse, R97, R24 ;  /* 0x0000006149187223 */ /* 0x040fe20000000018 */
[C---:B------:R-:W-:Y:S01]  /*acc0*/  FFMA R25, R73.reuse, R98, R25 ;  /* 0x0000006249197223 */ /* 0x040fe20000000019 */
[C---:B------:R-:W-:Y:S01]  /*acd0*/  FFMA R26, R73.reuse, R99, R26 ;  /* 0x00000063491a7223 */ /* 0x040fe2000000001a */
[----:B------:R-:W-:Y:S01]  /*ace0*/  F2FP.F16.E5M2.UNPACK_B R152, R152.H1 ;  /* 0x00000098ff98723e */ /* 0x000fe200030004ff */
[C---:B------:R-:W-:Y:S01]  /*acf0*/  FFMA R27, R73.reuse, R100, R27 ;  /* 0x00000064491b7223 */ /* 0x040fe2000000001b */
[----:B------:R-:W-:Y:S01]  /*ad00*/  F2FP.SATFINITE.E5M2.F32.PACK_AB_MERGE_C R6, R24, R23, RZ ;  /* 0x000000171806723e */ /* 0x000fe200048060ff */
[C---:B------:R-:W-:Y:S01]  /*ad10*/  FMUL R34, R70.reuse, R41 ;  /* 0x0000002946227220 */ /* 0x040fe20000400000 */
[C---:B------:R-:W-:Y:S01]  /*ad20*/  FMUL R41, R70.reuse, R48 ;  /* 0x0000003046297220 */ /* 0x040fe20000400000 */
[----:B------:R-:W-:Y:S01]  /*ad30*/  FMUL R28, R70, R35 ;  /* 0x00000023461c7220 */ /* 0x000fe20000400000 */
[----:B------:R-:W-:Y:S01]  /*ad40*/  F2FP.F16.E5M2.UNPACK_B R153, R153.H1 ;  /* 0x00000099ff99723e */ /* 0x000fe200030004ff */
[--C-:B------:R-:W-:Y:S01]  /*ad50*/  HADD2.F32 R104, -RZ, R148.reuse.H0_H0 ;  /* 0x20000094ff687230 */ /* 0x100fe20000004100 */
[----:B------:R-:W-:Y:S01]  /*ad60*/  F2FP.SATFINITE.E5M2.F32.PACK_AB_MERGE_C R6, R22, R21, R6 ;  /* 0x000000151606723e */ /* 0x000fe20004806006 */
[C---:B------:R-:W-:Y:S01]  /*ad70*/  FFMA R28, R73.reuse, R101, R28 ;  /* 0x00000065491c7223 */ /* 0x040fe2000000001c */
[C---:B------:R-:W-:Y:S01]  /*ad80*/  FFMA R29, R73.reuse, R102, R29 ;  /* 0x00000066491d7223 */ /* 0x040fe2000000001d */
[C---:B------:R-:W-:Y:S01]  /*ad90*/  FFMA R30, R73.reuse, R103, R30 ;  /* 0x00000067491e7223 */ /* 0x040fe2000000001e */
[----:B------:R-:W-:Y:S02]  /*ada0*/  HADD2.F32 R105, -RZ, R148.H1_H1 ;  /* 0x30000094ff697230 */ /* 0x000fe40000004100 */
[C---:B------:R-:W-:Y:S01]  /*adb0*/  FMUL R31, R70.reuse, R38 ;  /* 0x00000026461f7220 */ /* 0x040fe20000400000 */
[----:B------:R-:W-:Y:S01]  /*adc0*/  F2FP.F16.E5M2.UNPACK_B R154, R154.H1 ;  /* 0x0000009aff9a723e */ /* 0x000fe200030004ff */
[C---:B------:R-:W-:Y:S01]  /*add0*/  FMUL R38, R70.reuse, R45 ;  /* 0x0000002d46267220 */ /* 0x040fe20000400000 */
[C---:B------:R-:W-:Y:S01]  /*ade0*/  FMUL R45, R70.reuse, R52 ;  /* 0x00000034462d7220 */ /* 0x040fe20000400000 */
[----:B------:R-:W-:Y:S01]  /*adf0*/  F2FP.F16.E5M2.UNPACK_B R155, R155.H1 ;  /* 0x0000009bff9b723e */ /* 0x000fe200030004ff */
[----:B------:R-:W-:Y:S01]  /*ae00*/  FFMA R31, R73, R104, R31 ;  /* 0x00000068491f7223 */ /* 0x000fe2000000001f */
[----:B------:R-:W-:Y:S01]  /*ae10*/  FMUL R52, R70, R59 ;  /* 0x0000003b46347220 */ /* 0x000fe20000400000 */
[----:B------:R-:W-:Y:S01]  /*ae20*/  IADD3 R68, PT, PT, R68, 0x1, RZ ;  /* 0x0000000144447810 */ /* 0x000fe20007ffe0ff */
[C---:B------:R-:W-:Y:S01]  /*ae30*/  FMUL R59, R70.reuse, R66 ;  /* 0x00000042463b7220 */ /* 0x040fe20000400000 */
[----:B------:R-:W-:Y:S01]  /*ae40*/  F2FP.SATFINITE.E5M2.F32.PACK_AB_MERGE_C R66, R13, R12, R14 ;  /* 0x0000000c0d42723e */ /* 0x000fe2000480600e */
[C---:B------:R-:W-:Y:S01]  /*ae50*/  FMUL R32, R70.reuse, R39 ;  /* 0x0000002746207220 */ /* 0x040fe20000400000 */
[--C-:B------:R-:W-:Y:S02]  /*ae60*/  HADD2.F32 R108, -RZ, R149.reuse.H0_H0 ;  /* 0x20000095ff6c7230 */ /* 0x100fe40000004100 */
[C---:B------:R-:W-:Y:S01]  /*ae70*/  FMUL R35, R70.reuse, R42 ;  /* 0x0000002a46237220 */ /* 0x040fe20000400000 */
[----:B------:R-:W-:Y:S02]  /*ae80*/  HADD2.F32 R109, -RZ, R149.H1_H1 ;  /* 0x30000095ff6d7230 */ /* 0x000fe40000004100 */
[C---:B------:R-:W-:Y:S01]  /*ae90*/  FFMA R32, R73.reuse, R105, R32 ;  /* 0x0000006949207223 */ /* 0x040fe20000000020 */
[----:B------:R-:W-:Y:S01]  /*aea0*/  FMUL R36, R70, R43 ;  /* 0x0000002b46247220 */ /* 0x000fe20000400000 */
[C---:B------:R-:W-:Y:S01]  /*aeb0*/  FFMA R33, R73.reuse, R106, R33 ;  /* 0x0000006a49217223 */ /* 0x040fe20000000021 */
[C---:B------:R-:W-:Y:S01]  /*aec0*/  FFMA R34, R73.reuse, R107, R34 ;  /* 0x0000006b49227223 */ /* 0x040fe20000000022 */
[--C-:B------:R-:W-:Y:S01]  /*aed0*/  HADD2.F32 R112, -RZ, R150.reuse.H0_H0 ;  /* 0x20000096ff707230 */ /* 0x100fe20000004100 */
[----:B------:R-:W-:Y:S01]  /*aee0*/  F2FP.SATFINITE.E5M2.F32.PACK_AB_MERGE_C R32, R32, R31, RZ ;  /* 0x0000001f2020723e */ /* 0x000fe200048060ff */
[C---:B------:R-:W-:Y:S01]  /*aef0*/  FFMA R35, R73.reuse, R108, R35 ;  /* 0x0000006c49237223 */ /* 0x040fe20000000023 */
[----:B------:R-:W-:Y:S02]  /*af00*/  HADD2.F32 R113, -RZ, R150.H1_H1 ;  /* 0x30000096ff717230 */ /* 0x000fe40000004100 */
[----:B------:R-:W-:Y:S01]  /*af10*/  FMUL R39, R70, R46 ;  /* 0x0000002e46277220 */ /* 0x000fe20000400000 */
[----:B------:R-:W-:Y:S01]  /*af20*/  F2FP.SATFINITE.E5M2.F32.PACK_AB_MERGE_C R32, R30, R29, R32 ;  /* 0x0000001d1e20723e */ /* 0x000fe20004806020 */
[C---:B------:R-:W-:Y:S01]  /*af30*/  FFMA R36, R73.reuse, R109, R36 ;  /* 0x0000006d49247223 */ /* 0x040fe20000000024 */
[C---:B------:R-:W-:Y:S01]  /*af40*/  FMUL R40, R70.reuse, R47 ;  /* 0x0000002f46287220 */ /* 0x040fe20000400000 */
[C---:B------:R-:W-:Y:S01]  /*af50*/  FFMA R37, R73.reuse, R110, R37 ;  /* 0x0000006e49257223 */ /* 0x040fe20000000025 */
[C---:B------:R-:W-:Y:S01]  /*af60*/  FFMA R38, R73.reuse, R111, R38 ;  /* 0x0000006f49267223 */ /* 0x040fe20000000026 */
[C---:B------:R-:W-:Y:S01]  /*af70*/  FMUL R42, R70.reuse, R49 ;  /* 0x00000031462a7220 */ /* 0x040fe20000400000 */
        /* <DEDUP_REMOVED lines=8> */
[C---:B------:R-:W-:Y:S01]  /*b000*/  FMUL R57, R70.reuse, R64 ;  /* 0x0000004046397220 */ /* 0x040fe20000400000 */
[----:B------:R-:W-:Y:S01]  /*b010*/  FFMA R42, R73, R115, R42 ;  /* 0x00000073492a7223 */ /* 0x000fe2000000002a */
[C---:B------:R-:W-:Y:S01]  /*b020*/  FMUL R46, R70.reuse, R53 ;  /* 0x00000035462e7220 */ /* 0x040fe20000400000 */
[--C-:B------:R-:W-:Y:S01]  /*b030*/  HADD2.F32 R120, -RZ, R152.reuse.H0_H0 ;  /* 0x20000098ff787230 */ /* 0x100fe20000004100 */
[----:B------:R-:W-:Y:S01]  /*b040*/  F2FP.SATFINITE.E5M2.F32.PACK_AB_MERGE_C R64, R5, R4, R76 ;  /* 0x000000040540723e */ /* 0x000fe2000480604c */
[C---:B------:R-:W-:Y:S01]  /*b050*/  FMUL R51, R70.reuse, R58 ;  /* 0x0000003a46337220 */ /* 0x040fe20000400000 */
[C---:B------:R-:W-:Y:S01]  /*b060*/  FMUL R53, R70.reuse, R60 ;  /* 0x0000003c46357220 */ /* 0x040fe20000400000 */
[C---:B------:R-:W-:Y:S01]  /*b070*/  FFMA R43, R73.reuse, R116, R43 ;  /* 0x00000074492b7223 */ /* 0x040fe2000000002b */
[----:B------:R-:W-:Y:S02]  /*b080*/  HADD2.F32 R121, -RZ, R152.H1_H1 ;  /* 0x30000098ff797230 */ /* 0x000fe40000004100 */
[C---:B------:R-:W-:Y:S01]  /*b090*/  FMUL R47, R70.reuse, R54 ;  /* 0x00000036462f7220 */ /* 0x040fe20000400000 */
[C---:B------:R-:W-:Y:S01]  /*b0a0*/  FMUL R58, R70.reuse, R65 ;  /* 0x00000041463a7220 */ /* 0x040fe20000400000 */
[----:B------:R-:W-:Y:S01]  /*b0b0*/  FMUL R60, R70, R67 ;  /* 0x00000043463c7220 */ /* 0x000fe20000400000 */
[----:B------:R-:W-:Y:S01]  /*b0c0*/  F2FP.SATFINITE.E5M2.F32.PACK_AB_MERGE_C R5, R20, R11, RZ ;  /* 0x0000000b1405723e */ /* 0x000fe200048060ff */
[----:B------:R-:W-:Y:S01]  /*b0d0*/  FFMA R44, R73, R117, R44 ;  /* 0x00000075492c7223 */ /* 0x000fe2000000002c */
[C---:B------:R-:W-:Y:S01]  /*b0e0*/  FMUL R48, R70.reuse, R55 ;  /* 0x0000003746307220 */ /* 0x040fe20000400000 */
[----:B------:R-:W-:Y:S01]  /*b0f0*/  F2FP.SATFINITE.E5M2.F32.PACK_AB_MERGE_C R65, R9, R8, R78 ;  /* 0x000000080941723e */ /* 0x000fe2000480604e */
[----:B------:R-:W-:Y:S01]  /*b100*/  FFMA R45, R73, R118, R45 ;  /* 0x00000076492d7223 */ /* 0x000fe2000000002d */
[----:B------:R-:W-:Y:S01]  /*b110*/  F2FP.SATFINITE.E5M2.F32.PACK_AB_MERGE_C R67, R17, R16, R18 ;  /* 0x000000101143723e */ /* 0x000fe20004806012 */
[----:B------:R-:W-:Y:S01]  /*b120*/  FMUL R49, R70, R56 ;  /* 0x0000003846317220 */ /* 0x000fe20000400000 */
[C---:B------:R-:W-:Y:S01]  /*b130*/  FFMA R46, R73.reuse, R119, R46 ;  /* 0x00000077492e7223 */ /* 0x040fe2000000002e */
[--C-:B------:R-:W-:Y:S02]  /*b140*/  HADD2.F32 R124, -RZ, R153.reuse.H0_H0 ;  /* 0x20000099ff7c7230 */ /* 0x100fe40000004100 */
[C---:B------:R-:W-:Y:S01]  /*b150*/  FFMA R47, R73.reuse, R120, R47 ;  /* 0x00000078492f7223 */ /* 0x040fe2000000002f */
[----:B------:R1:W-:Y:S01]  /*b160*/  STS.128 [R137+UR44+0xa200], R64 ;  /* 0x00a2004089007988 */ /* 0x0003e20008000c2c */
[----:B------:R-:W-:Y:S01]  /*b170*/  HADD2.F32 R125, -RZ, R153.H1_H1 ;  /* 0x30000099ff7d7230 */ /* 0x000fe20000004100 */
[----:B------:R-:W-:Y:S01]  /*b180*/  F2FP.SATFINITE.E5M2.F32.PACK_AB_MERGE_C R5, R10, R7, R5 ;  /* 0x000000070a05723e */ /* 0x000fe20004806005 */
[C---:B------:R-:W-:Y:S01]  /*b190*/  FFMA R48, R73.reuse, R121, R48 ;  /* 0x0000007949307223 */ /* 0x040fe20000000030 */
[----:B------:R-:W-:Y:S01]  /*b1a0*/  F2FP.SATFINITE.E5M2.F32.PACK_AB_MERGE_C R7, R28, R27, RZ ;  /* 0x0000001b1c07723e */ /* 0x000fe200048060ff */
        /* <DEDUP_REMOVED lines=8> */
[----:B------:R-:W-:Y:S01]  /*b230*/  FMUL R56, R70, R63 ;  /* 0x0000003f46387220 */ /* 0x000fe20000400000 */
[----:B------:R-:W-:Y:S01]  /*b240*/  F2FP.SATFINITE.E5M2.F32.PACK_AB_MERGE_C R4, R2, R0, R3 ;  /* 0x000000000204723e */ /* 0x000fe20004806003 */
[C---:B------:R-:W-:Y:S01]  /*b250*/  FFMA R53, R73.reuse, R126, R53 ;  /* 0x0000007e49357223 */ /* 0x040fe20000000035 */
[----:B------:R-:W-:Y:S01]  /*b260*/  F2FP.SATFINITE.E5M2.F32.PACK_AB_MERGE_C R7, R26, R25, R7 ;  /* 0x000000191a07723e */ /* 0x000fe20004806007 */
[C---:B------:R-:W-:Y:S01]  /*b270*/  FFMA R54, R73.reuse, R127, R54 ;  /* 0x0000007f49367223 */ /* 0x040fe20000000036 */
[--C-:B------:R-:W-:Y:S02]  /*b280*/  HADD2.F32 R74, -RZ, R155.reuse.H0_H0 ;  /* 0x2000009bff4a7230 */ /* 0x100fe40000004100 */
[C---:B------:R-:W-:Y:S01]  /*b290*/  FFMA R55, R73.reuse, R128, R55 ;  /* 0x0000008049377223 */ /* 0x040fe20000000037 */
[----:B------:R-:W-:Y:S01]  /*b2a0*/  HADD2.F32 R131, -RZ, R155.H1_H1 ;  /* 0x3000009bff837230 */ /* 0x000fe20000004100 */
[----:B------:R1:W-:Y:S01]  /*b2b0*/  STS.128 [R176+0xa010], R4 ;  /* 0x00a01004b0007388 */ /* 0x0003e20000000c00 */
[----:B------:R-:W-:Y:S01]  /*b2c0*/  F2FP.SATFINITE.E5M2.F32.PACK_AB_MERGE_C R35, R36, R35, RZ ;  /* 0x000000232423723e */ /* 0x000fe200048060ff */
[C---:B------:R-:W-:Y:S01]  /*b2d0*/  FFMA R56, R73.reuse, R129, R56 ;  /* 0x0000008149387223 */ /* 0x040fe20000000038 */
[----:B------:R-:W-:Y:S01]  /*b2e0*/  F2FP.SATFINITE.E5M2.F32.PACK_AB_MERGE_C R39, R40, R39, RZ ;  /* 0x000000272827723e */ /* 0x000fe200048060ff */
[C---:B------:R-:W-:Y:S01]  /*b2f0*/  FFMA R57, R73.reuse, R72, R57 ;  /* 0x0000004849397223 */ /* 0x040fe20000000039 */
[----:B------:R-:W-:Y:S01]  /*b300*/  F2FP.SATFINITE.E5M2.F32.PACK_AB_MERGE_C R43, R44, R43, RZ ;  /* 0x0000002b2c2b723e */ /* 0x000fe200048060ff */
[C---:B------:R-:W-:Y:S01]  /*b310*/  FFMA R58, R73.reuse, R75, R58 ;  /* 0x0000004b493a7223 */ /* 0x040fe2000000003a */
[C---:B------:R-:W-:Y:S01]  /*b320*/  FFMA R59, R73.reuse, R74, R59 ;  /* 0x0000004a493b7223 */ /* 0x040fe2000000003b */
[----:B------:R-:W-:Y:S01]  /*b330*/  F2FP.SATFINITE.E5M2.F32.PACK_AB_MERGE_C R33, R34, R33, R35 ;  /* 0x000000212221723e */ /* 0x000fe20004806023 */
        /* <DEDUP_REMOVED lines=11> */
[----:B------:R-:W-:Y:S05]  /*b3f0*/  F2FP.SATFINITE.E5M2.F32.PACK_AB_MERGE_C R51, R58, R57, R59 ;  /* 0x000000393a33723e */ /* 0x000fea000480603b */
        /* <DEDUP_REMOVED lines=18> */
.L_x_130:
[----:B------:R-:W-:Y:S05]  /*b520*/  BSYNC.RECONVERGENT B0 ;  /* 0x0000000000007941 */ /* 0x000fea0003800200 */
.L_x_129:
[----:B------:R-:W-:Y:S01]  /*b530*/  R2UR UR4, R160 ;  /* 0x00000000a00472ca */ /* 0x000fe200000e0000 */
[----:B------:R-:W-:Y:S01]  /*b540*/  BAR.SYNC.DEFER_BLOCKING 0x1, 0x80 ;  /* 0x0042000000007b1d */ /* 0x000fe20000010000 */
[----:B------:R-:W-:Y:S01]  /*b550*/  ISETP.NE.AND P0, PT, R162, 0x2, PT ;  /* 0x00000002a200780c */ /* 0x000fe20003f05270 */
[----:B------:R-:W-:Y:S01]  /*b560*/  UISETP.NE.AND UP0, UPT, UR45, URZ, UPT ;  /* 0x000000ff2d00728c */ /* 0x000fe2000bf05270 */
[----:B------:R-:W-:Y:S01]  /*b570*/  ISETP.NE.AND P1, PT, R68, 0x2, PT ;  /* 0x000000024400780c */ /* 0x000fe20003f25270 */
[----:B------:R-:W-:Y:S01]  /*b580*/  UIADD3 UR20, UPT, UPT, UR37, UR59, URZ ;  /* 0x0000003b25147290 */ /* 0x000fe2000fffe0ff */
[----:B------:R-:W-:Y:S02]  /*b590*/  SEL R0, RZ, 0x1, P0 ;  /* 0x00000001ff007807 */ /* 0x000fe40000000000 */
[----:B------:R-:W-:Y:S02]  /*b5a0*/  SEL R3, RZ, 0x1, P1 ;  /* 0x00000001ff037807 */ /* 0x000fe40000800000 */
[----:B------:R-:W-:Y:S02]  /*b5b0*/  LOP3.LUT R167, R167, R0, RZ, 0x3c, !PT ;  /* 0x00000000a7a77212 */ /* 0x000fe400078e3cff */
[----:B------:R-:W-:Y:S01]  /*b5c0*/  LOP3.LUT R168, R168, R3, RZ, 0x3c, !PT ;  /* 0x00000003a8a87212 */ /* 0x000fe200078e3cff */
[----:B------:R-:W-:Y:S01]  /*b5d0*/  UIADD3 UR16, UPT, UPT, UR38, UR4, URZ ;  /* 0x0000000426107290 */ /* 0x000fe2000fffe0ff */
[----:B------:R-:W-:Y:S02]  /*b5e0*/  SEL R162, R162, RZ, P0 ;  /* 0x000000ffa2a27207 */ /* 0x000fe40000000000 */
[----:B------:R-:W-:Y:S01]  /*b5f0*/  SEL R68, R68, RZ, P1 ;  /* 0x000000ff44447207 */ /* 0x000fe20000800000 */
[----:B------:R-:W-:Y:S01]  /*b600*/  UMOV UR36, UR58 ;  /* 0x0000003a00247c82 */ /* 0x000fe20008000000 */
[----:B------:R-:W-:Y:S07]  /*b610*/  BRA.U UP0, `(.L_x_131) ;  /* 0xffffff9900747547 */ /* 0x000fee000b83ffff */
[----:B------:R-:W-:Y:S05]  /*b620*/  EXIT ;  /* 0x000000000000794d */ /* 0x000fea0003800000 */
.L_x_24:
[----:B--2---:R2:W3:Y:S02]  /*b630*/  SYNCS.PHASECHK.TRANS64.TRYWAIT P0, [R0+URZ+0xd0], R3 ;  /* 0x0000d003000075a7 */ /* 0x0044e400080011ff */
[----:B---3--:R-:W-:Y:S05]  /*b640*/  @!P0 NANOSLEEP.SYNCS 0x989680 ;  /* 0x009896800000895d */ /* 0x008fea0003900000 */
[----:B------:R-:W3:Y:S02]  /*b650*/  @!P0 SYNCS.PHASECHK.TRANS64 P0, [R0+URZ+0xd0], R3 ;  /* 0x0000d003000085a7 */ /* 0x000ee400080010ff */
[----:B---3--:R-:W-:Y:S05]  /*b660*/  @!P0 BRA `(.L_x_24) ;  /* 0xfffffffc00f08947 */ /* 0x008fea000383ffff */
[----:B------:R-:W-:Y:S05]  /*b670*/  BRA `(.L_x_132) ;  /* 0xffffff60007c7947 */ /* 0x000fea000383ffff */
.L_x_27:
[----:B--2---:R-:W-:-:S07]  /*b680*/  MOV R0, UR33 ;  /* 0x0000002100007c02 */ /* 0x004fce0008000f00 */
.L_x_133:
[----:B--2---:R2:W3:Y:S02]  /*b690*/  SYNCS.PHASECHK.TRANS64.TRYWAIT P0, [R0+URZ+0x18], R3 ;  /* 0x00001803000075a7 */ /* 0x0044e400080011ff */
[----:B---3--:R-:W-:Y:S05]  /*b6a0*/  @!P0 NANOSLEEP.SYNCS 0x989680 ;  /* 0x009896800000895d */ /* 0x008fea0003900000 */
[----:B------:R-:W3:Y:S02]  /*b6b0*/  @!P0 SYNCS.PHASECHK.TRANS64 P0, [R0+URZ+0x18], R3 ;  /* 0x00001803000085a7 */ /* 0x000ee400080010ff */
[----:B---3--:R-:W-:Y:S05]  /*b6c0*/  @!P0 BRA `(.L_x_133) ;  /* 0xfffffffc00f08947 */ /* 0x008fea000383ffff */
[----:B------:R-:W-:Y:S05]  /*b6d0*/  BRA `(.L_x_26) ;  /* 0xffffff6000bc7947 */ /* 0x000fea000383ffff */
.L_x_34:
[----:B-1----:R-:W-:-:S07]  /*b6e0*/  MOV R0, UR17 ;  /* 0x0000001100007c02 */ /* 0x002fce0008000f00 */
.L_x_134:
[----:B-1----:R1:W2:Y:S02]  /*b6f0*/  SYNCS.PHASECHK.TRANS64.TRYWAIT P0, [R0+URZ+0x18], R3 ;  /* 0x00001803000075a7 */ /* 0x0022a400080011ff */
[----:B--2---:R-:W-:Y:S05]  /*b700*/  @!P0 NANOSLEEP.SYNCS 0x989680 ;  /* 0x009896800000895d */ /* 0x004fea0003900000 */
[----:B------:R-:W2:Y:S02]  /*b710*/  @!P0 SYNCS.PHASECHK.TRANS64 P0, [R0+URZ+0x18], R3 ;  /* 0x00001803000085a7 */ /* 0x000ea400080010ff */
[----:B--2---:R-:W-:Y:S05]  /*b720*/  @!P0 BRA `(.L_x_134) ;  /* 0xfffffffc00f08947 */ /* 0x004fea000383ffff */
[----:B------:R-:W-:Y:S05]  /*b730*/  BRA `(.L_x_33) ;  /* 0xffffff6400787947 */ /* 0x000fea000383ffff */
.L_x_39:
[----:B-1----:R1:W2:Y:S02]  /*b740*/  SYNCS.PHASECHK.TRANS64.TRYWAIT P0, [R3+URZ+0x80], R0 ;  /* 0x00008000030075a7 */ /* 0x0022a400080011ff */
[----:B--2---:R-:W-:Y:S05]  /*b750*/  @!P0 NANOSLEEP.SYNCS 0x989680 ;  /* 0x009896800000895d */ /* 0x004fea0003900000 */
[----:B------:R-:W2:Y:S02]  /*b760*/  @!P0 SYNCS.PHASECHK.TRANS64 P0, [R3+URZ+0x80], R0 ;  /* 0x00008000030085a7 */ /* 0x000ea400080010ff */
[----:B--2---:R-:W-:Y:S05]  /*b770*/  @!P0 BRA `(.L_x_39) ;  /* 0xfffffffc00f08947 */ /* 0x004fea000383ffff */
[----:B------:R-:W-:Y:S05]  /*b780*/  BRA `(.L_x_135) ;  /* 0xffffff6800187947 */ /* 0x000fea000383ffff */
.L_x_43:
[----:B-1----:R-:W-:-:S07]  /*b790*/  MOV R0, UR4 ;  /* 0x0000000400007c02 */ /* 0x002fce0008000f00 */
.L_x_136:
[----:B-1----:R1:W2:Y:S02]  /*b7a0*/  SYNCS.PHASECHK.TRANS64.TRYWAIT P0, [R0+URZ], R3 ;  /* 0x00000003000075a7 */ /* 0x0022a400080011ff */
[----:B--2---:R-:W-:Y:S05]  /*b7b0*/  @!P0 NANOSLEEP.SYNCS 0x989680 ;  /* 0x009896800000895d */ /* 0x004fea0003900000 */
[----:B------:R-:W2:Y:S02]  /*b7c0*/  @!P0 SYNCS.PHASECHK.TRANS64 P0, [R0+URZ], R3 ;  /* 0x00000003000085a7 */ /* 0x000ea400080010ff */
[----:B--2---:R-:W-:Y:S05]  /*b7d0*/  @!P0 BRA `(.L_x_136) ;  /* 0xfffffffc00f08947 */ /* 0x004fea000383ffff */
[----:B------:R-:W-:Y:S05]  /*b7e0*/  BRA `(.L_x_137) ;  /* 0xffffff6c00c07947 */ /* 0x000fea000383ffff */
.L_x_44:
[----:B------:R-:W-:-:S07]  /*b7f0*/  MOV R0, UR5 ;  /* 0x0000000500007c02 */ /* 0x000fce0008000f00 */
.L_x_138:
[----:B-1----:R1:W2:Y:S02]  /*b800*/  SYNCS.PHASECHK.TRANS64.TRYWAIT P0, [R0+URZ], R3 ;  /* 0x00000003000075a7 */ /* 0x0022a400080011ff */
[----:B--2---:R-:W-:Y:S05]  /*b810*/  @!P0 NANOSLEEP.SYNCS 0x989680 ;  /* 0x009896800000895d */ /* 0x004fea0003900000 */
[----:B------:R-:W2:Y:S02]  /*b820*/  @!P0 SYNCS.PHASECHK.TRANS64 P0, [R0+URZ], R3 ;  /* 0x00000003000085a7 */ /* 0x000ea400080010ff */
[----:B--2---:R-:W-:Y:S05]  /*b830*/  @!P0 BRA `(.L_x_138) ;  /* 0xfffffffc00f08947 */ /* 0x004fea000383ffff */
[----:B------:R-:W-:Y:S05]  /*b840*/  BRA `(.L_x_139) ;  /* 0xffffff6c00cc7947 */ /* 0x000fea000383ffff */
.L_x_47:
[----:B-1----:R1:W2:Y:S02]  /*b850*/  SYNCS.PHASECHK.TRANS64.TRYWAIT P0, [R2+URZ+0xc0], R5 ;  /* 0x0000c005020075a7 */ /* 0x0022a400080011ff */
[----:B--2---:R-:W-:Y:S05]  /*b860*/  @!P0 NANOSLEEP.SYNCS 0x989680 ;  /* 0x009896800000895d */ /* 0x004fea0003900000 */
[----:B------:R-:W2:Y:S02]  /*b870*/  @!P0 SYNCS.PHASECHK.TRANS64 P0, [R2+URZ+0xc0], R5 ;  /* 0x0000c005020085a7 */ /* 0x000ea400080010ff */
[----:B--2---:R-:W-:Y:S05]  /*b880*/  @!P0 BRA `(.L_x_47) ;  /* 0xfffffffc00f08947 */ /* 0x004fea000383ffff */
[----:B------:R-:W-:Y:S05]  /*b890*/  BRA `(.L_x_140) ;  /* 0xffffff7000307947 */ /* 0x000fea000383ffff */
.L_x_48:
[----:B------:R-:W-:-:S07]  /*b8a0*/  MOV R2, UR4 ;  /* 0x0000000400027c02 */ /* 0x000fce0008000f00 */
.L_x_141:
[----:B-1----:R1:W2:Y:S02]  /*b8b0*/  SYNCS.PHASECHK.TRANS64.TRYWAIT P0, [R2+URZ+0x90], R5 ;  /* 0x00009005020075a7 */ /* 0x0022a400080011ff */
[----:B--2---:R-:W-:Y:S05]  /*b8c0*/  @!P0 NANOSLEEP.SYNCS 0x989680 ;  /* 0x009896800000895d */ /* 0x004fea0003900000 */
[----:B------:R-:W2:Y:S02]  /*b8d0*/  @!P0 SYNCS.PHASECHK.TRANS64 P0, [R2+URZ+0x90], R5 ;  /* 0x00009005020085a7 */ /* 0x000ea400080010ff */
[----:B--2---:R-:W-:Y:S05]  /*b8e0*/  @!P0 BRA `(.L_x_141) ;  /* 0xfffffffc00f08947 */ /* 0x004fea000383ffff */
[----:B------:R-:W-:Y:S05]  /*b8f0*/  BRA `(.L_x_142) ;  /* 0xffffff7000407947 */ /* 0x000fea000383ffff */
.L_x_49:
[----:B-1----:R1:W2:Y:S02]  /*b900*/  SYNCS.PHASECHK.TRANS64.TRYWAIT P1, [R2+URZ+0x80], R5 ;  /* 0x00008005020075a7 */ /* 0x0022a400080211ff */
[----:B--2---:R-:W-:Y:S05]  /*b910*/  @!P1 NANOSLEEP.SYNCS 0x989680 ;  /* 0x009896800000995d */ /* 0x004fea0003900000 */
[----:B------:R-:W2:Y:S02]  /*b920*/  @!P1 SYNCS.PHASECHK.TRANS64 P1, [R2+URZ+0x80], R5 ;  /* 0x00008005020095a7 */ /* 0x000ea400080210ff */
[----:B--2---:R-:W-:Y:S05]  /*b930*/  @!P1 BRA `(.L_x_49) ;  /* 0xfffffffc00f09947 */ /* 0x004fea000383ffff */
[----:B------:R-:W-:Y:S05]  /*b940*/  BRA `(.L_x_143) ;  /* 0xffffff7000707947 */ /* 0x000fea000383ffff */
.L_x_52:
[----:B------:R-:W-:-:S07]  /*b950*/  MOV R0, UR4 ;  /* 0x0000000400007c02 */ /* 0x000fce0008000f00 */
.L_x_144:
[----:B-1----:R1:W2:Y:S02]  /*b960*/  SYNCS.PHASECHK.TRANS64.TRYWAIT P0, [R0+URZ+0x90], R3 ;  /* 0x00009003000075a7 */ /* 0x0022a400080011ff */
[----:B--2---:R-:W-:Y:S05]  /*b970*/  @!P0 NANOSLEEP.SYNCS 0x989680 ;  /* 0x009896800000895d */ /* 0x004fea0003900000 */
[----:B------:R-:W2:Y:S02]  /*b980*/  @!P0 SYNCS.PHASECHK.TRANS64 P0, [R0+URZ+0x90], R3 ;  /* 0x00009003000085a7 */ /* 0x000ea400080010ff */
[----:B--2---:R-:W-:Y:S05]  /*b990*/  @!P0 BRA `(.L_x_144) ;  /* 0xfffffffc00f08947 */ /* 0x004fea000383ffff */
[----:B------:R-:W-:Y:S05]  /*b9a0*/  BRA `(.L_x_51) ;  /* 0xffffff7000c47947 */ /* 0x000fea000383ffff */
.L_x_59:
[----:B-1----:R1:W2:Y:S02]  /*b9b0*/  SYNCS.PHASECHK.TRANS64.TRYWAIT P1, [R0+URZ+0x80], R5 ;  /* 0x00008005000075a7 */ /* 0x0022a400080211ff */
[----:B--2---:R-:W-:Y:S05]  /*b9c0*/  @!P1 NANOSLEEP.SYNCS 0x989680 ;  /* 0x009896800000995d */ /* 0x004fea0003900000 */
[----:B------:R-:W2:Y:S02]  /*b9d0*/  @!P1 SYNCS.PHASECHK.TRANS64 P1, [R0+URZ+0x80], R5 ;  /* 0x00008005000095a7 */ /* 0x000ea400080210ff */
[----:B--2---:R-:W-:Y:S05]  /*b9e0*/  @!P1 BRA `(.L_x_59) ;  /* 0xfffffffc00f09947 */ /* 0x004fea000383ffff */
[----:B------:R-:W-:Y:S05]  /*b9f0*/  BRA `(.L_x_145) ;  /* 0xffffff78003c7947 */ /* 0x000fea000383ffff */
.L_x_60:
[----:B------:R-:W-:-:S07]  /*ba00*/  MOV R3, UR30 ;  /* 0x0000001e00037c02 */ /* 0x000fce0008000f00 */
.L_x_146:
[----:B-1----:R1:W2:Y:S02]  /*ba10*/  SYNCS.PHASECHK.TRANS64.TRYWAIT P0, [R3+URZ+0xb0], R0 ;  /* 0x0000b000030075a7 */ /* 0x0022a400080011ff */
[----:B--2---:R-:W-:Y:S05]  /*ba20*/  @!P0 NANOSLEEP.SYNCS 0x989680 ;  /* 0x009896800000895d */ /* 0x004fea0003900000 */
[----:B------:R-:W2:Y:S02]  /*ba30*/  @!P0 SYNCS.PHASECHK.TRANS64 P0, [R3+URZ+0xb0], R0 ;  /* 0x0000b000030085a7 */ /* 0x000ea400080010ff */
[----:B--2---:R-:W-:Y:S05]  /*ba40*/  @!P0 BRA `(.L_x_146) ;  /* 0xfffffffc00f08947 */ /* 0x004fea000383ffff */
[----:B------:R-:W-:Y:S05]  /*ba50*/  BRA `(.L_x_147) ;  /* 0xffffff7800747947 */ /* 0x000fea000383ffff */
.L_x_63:
[----:B------:R-:W-:Y:S07]  /*ba60*/  MOV R0, UR5 ;  /* 0x0000000500007c02 */ /* 0x000fee0008000f00 */
.L_x_148:
[----:B-1----:R1:W2:Y:S02]  /*ba70*/  SYNCS.PHASECHK.TRANS64.TRYWAIT P0, [R0+URZ], R3 ;  /* 0x00000003000075a7 */ /* 0x0022a400080011ff */
[----:B--2---:R-:W-:Y:S05]  /*ba80*/  @!P0 NANOSLEEP.SYNCS 0x989680 ;  /* 0x009896800000895d */ /* 0x004fea0003900000 */
[----:B------:R-:W2:Y:S02]  /*ba90*/  @!P0 SYNCS.PHASECHK.TRANS64 P0, [R0+URZ], R3 ;  /* 0x00000003000085a7 */ /* 0x000ea400080010ff */
[----:B--2---:R-:W-:Y:S05]  /*baa0*/  @!P0 BRA `(.L_x_148) ;  /* 0xfffffffc00f08947 */ /* 0x004fea000383ffff */
[----:B------:R-:W-:Y:S05]  /*bab0*/  BRA `(.L_x_62) ;  /* 0xffffff7800907947 */ /* 0x000fea000383ffff */
.L_x_66:
[----:B------:R-:W-:-:S07]  /*bac0*/  MOV R0, UR4 ;  /* 0x0000000400007c02 */ /* 0x000fce0008000f00 */
.L_x_149:
[----:B--2---:R2:W4:Y:S02]  /*bad0*/  SYNCS.PHASECHK.TRANS64.TRYWAIT P0, [R0+URZ], R3 ;  /* 0x00000003000075a7 */ /* 0x00452400080011ff */
[----:B----4-:R-:W-:Y:S05]  /*bae0*/  @!P0 NANOSLEEP.SYNCS 0x989680 ;  /* 0x009896800000895d */ /* 0x010fea0003900000 */
[----:B------:R-:W4:Y:S02]  /*baf0*/  @!P0 SYNCS.PHASECHK.TRANS64 P0, [R0+URZ], R3 ;  /* 0x00000003000085a7 */ /* 0x000f2400080010ff */
[----:B----4-:R-:W-:Y:S05]  /*bb00*/  @!P0 BRA `(.L_x_149) ;  /* 0xfffffffc00f08947 */ /* 0x010fea000383ffff */
[----:B------:R-:W-:Y:S05]  /*bb10*/  BRA `(.L_x_150) ;  /* 0xffffff7c006c7947 */ /* 0x000fea000383ffff */
.L_x_67:
[----:B------:R-:W-:-:S07]  /*bb20*/  MOV R0, UR4 ;  /* 0x0000000400007c02 */ /* 0x000fce0008000f00 */
.L_x_151:
[----:B-1----:R1:W2:Y:S02]  /*bb30*/  SYNCS.PHASECHK.TRANS64.TRYWAIT P0, [R0+URZ], R3 ;  /* 0x00000003000075a7 */ /* 0x0022a400080011ff */
[----:B--2---:R-:W-:Y:S05]  /*bb40*/  @!P0 NANOSLEEP.SYNCS 0x989680 ;  /* 0x009896800000895d */ /* 0x004fea0003900000 */
[----:B------:R-:W2:Y:S02]  /*bb50*/  @!P0 SYNCS.PHASECHK.TRANS64 P0, [R0+URZ], R3 ;  /* 0x00000003000085a7 */ /* 0x000ea400080010ff */
[----:B--2---:R-:W-:Y:S05]  /*bb60*/  @!P0 BRA `(.L_x_151) ;  /* 0xfffffffc00f08947 */ /* 0x004fea000383ffff */
[----:B------:R-:W-:Y:S05]  /*bb70*/  BRA `(.L_x_152) ;  /* 0xffffff7c00787947 */ /* 0x000fea000383ffff */
.L_x_72:
[----:B--2---:R2:W3:Y:S02]  /*bb80*/  SYNCS.PHASECHK.TRANS64.TRYWAIT P0, [R12+URZ+0x80], R9 ;  /* 0x000080090c0075a7 */ /* 0x0044e400080011ff */
[----:B---3--:R-:W-:Y:S05]  /*bb90*/  @!P0 NANOSLEEP.SYNCS 0x989680 ;  /* 0x009896800000895d */ /* 0x008fea0003900000 */
[----:B------:R-:W3:Y:S02]  /*bba0*/  @!P0 SYNCS.PHASECHK.TRANS64 P0, [R12+URZ+0x80], R9 ;  /* 0x000080090c0085a7 */ /* 0x000ee400080010ff */
[----:B---3--:R-:W-:Y:S05]  /*bbb0*/  @!P0 BRA `(.L_x_72) ;  /* 0xfffffffc00f08947 */ /* 0x008fea000383ffff */
[----:B------:R-:W-:Y:S05]  /*bbc0*/  BRA `(.L_x_153) ;  /* 0xffffff8000a87947 */ /* 0x000fea000383ffff */
.L_x_75:
[----:B------:R-:W-:Y:S07]  /*bbd0*/  MOV R0, UR21 ;  /* 0x0000001500007c02 */ /* 0x000fee0008000f00 */
.L_x_154:
[----:B--2---:R2:W3:Y:S02]  /*bbe0*/  SYNCS.PHASECHK.TRANS64.TRYWAIT P2, [R0+URZ+0x78], R11 ;  /* 0x0000780b000075a7 */ /* 0x0044e400080411ff */
[----:B---3--:R-:W-:Y:S05]  /*bbf0*/  @!P2 NANOSLEEP.SYNCS 0x989680 ;  /* 0x009896800000a95d */ /* 0x008fea0003900000 */
[----:B------:R-:W3:Y:S02]  /*bc00*/  @!P2 SYNCS.PHASECHK.TRANS64 P2, [R0+URZ+0x78], R11 ;  /* 0x0000780b0000a5a7 */ /* 0x000ee400080410ff */
[----:B---3--:R-:W-:Y:S05]  /*bc10*/  @!P2 BRA `(.L_x_154) ;  /* 0xfffffffc00f0a947 */ /* 0x008fea000383ffff */
[----:B------:R-:W-:Y:S05]  /*bc20*/  BRA `(.L_x_74) ;  /* 0xffffff8800107947 */ /* 0x000fea000383ffff */
.L_x_78:
[----:B--2---:R-:W-:Y:S07]  /*bc30*/  MOV R0, UR21 ;  /* 0x0000001500007c02 */ /* 0x004fee0008000f00 */
.L_x_155:
[----:B--2---:R2:W3:Y:S02]  /*bc40*/  SYNCS.PHASECHK.TRANS64.TRYWAIT P0, [R0+URZ+0x50], R9 ;  /* 0x00005009000075a7 */ /* 0x0044e400080011ff */
[----:B---3--:R-:W-:Y:S05]  /*bc50*/  @!P0 NANOSLEEP.SYNCS 0x989680 ;  /* 0x009896800000895d */ /* 0x008fea0003900000 */
[----:B------:R-:W3:Y:S02]  /*bc60*/  @!P0 SYNCS.PHASECHK.TRANS64 P0, [R0+URZ+0x50], R9 ;  /* 0x00005009000085a7 */ /* 0x000ee400080010ff */
[----:B---3--:R-:W-:Y:S05]  /*bc70*/  @!P0 BRA `(.L_x_155) ;  /* 0xfffffffc00f08947 */ /* 0x008fea000383ffff */
[----:B------:R-:W-:Y:S05]  /*bc80*/  BRA `(.L_x_156) ;  /* 0xffffff88006c7947 */ /* 0x000fea000383ffff */
.L_x_79:
[----:B------:R-:W-:Y:S07]  /*bc90*/  MOV R0, UR21 ;  /* 0x0000001500007c02 */ /* 0x000fee0008000f00 */
.L_x_157:
[----:B--2---:R2:W3:Y:S02]  /*bca0*/  SYNCS.PHASECHK.TRANS64.TRYWAIT P0, [R0+URZ+0x58], R9 ;  /* 0x00005809000075a7 */ /* 0x0044e400080011ff */
[----:B---3--:R-:W-:Y:S05]  /*bcb0*/  @!P0 NANOSLEEP.SYNCS 0x989680 ;  /* 0x009896800000895d */ /* 0x008fea0003900000 */
[----:B------:R-:W3:Y:S02]  /*bcc0*/  @!P0 SYNCS.PHASECHK.TRANS64 P0, [R0+URZ+0x58], R9 ;  /* 0x00005809000085a7 */ /* 0x000ee400080010ff */
[----:B---3--:R-:W-:Y:S05]  /*bcd0*/  @!P0 BRA `(.L_x_157) ;  /* 0xfffffffc00f08947 */ /* 0x008fea000383ffff */
[----:B------:R-:W-:Y:S05]  /*bce0*/  BRA `(.L_x_158) ;  /* 0xffffff8800a47947 */ /* 0x000fea000383ffff */
.L_x_80:
[----:B------:R-:W-:Y:S07]  /*bcf0*/  MOV R0, UR21 ;  /* 0x0000001500007c02 */ /* 0x000fee0008000f00 */
.L_x_159:
[----:B--2---:R2:W3:Y:S02]  /*bd00*/  SYNCS.PHASECHK.TRANS64.TRYWAIT P0, [R0+URZ+0x60], R9 ;  /* 0x00006009000075a7 */ /* 0x0044e400080011ff */
[----:B---3--:R-:W-:Y:S05]  /*bd10*/  @!P0 NANOSLEEP.SYNCS 0x989680 ;  /* 0x009896800000895d */ /* 0x008fea0003900000 */
[----:B------:R-:W3:Y:S02]  /*bd20*/  @!P0 SYNCS.PHASECHK.TRANS64 P0, [R0+URZ+0x60], R9 ;  /* 0x00006009000085a7 */ /* 0x000ee400080010ff */
[----:B---3--:R-:W-:Y:S05]  /*bd30*/  @!P0 BRA `(.L_x_159) ;  /* 0xfffffffc00f08947 */ /* 0x008fea000383ffff */
[----:B------:R-:W-:Y:S05]  /*bd40*/  BRA `(.L_x_160) ;  /* 0xffffff8800e87947 */ /* 0x000fea000383ffff */
.L_x_81:
[----:B------:R-:W-:Y:S07]  /*bd50*/  MOV R0, UR21 ;  /* 0x0000001500007c02 */ /* 0x000fee0008000f00 */
.L_x_161:
[----:B--2---:R2:W3:Y:S02]  /*bd60*/  SYNCS.PHASECHK.TRANS64.TRYWAIT P0, [R0+URZ+0x68], R9 ;  /* 0x00006809000075a7 */ /* 0x0044e400080011ff */
[----:B---3--:R-:W-:Y:S05]  /*bd70*/  @!P0 NANOSLEEP.SYNCS 0x989680 ;  /* 0x009896800000895d */ /* 0x008fea0003900000 */
[----:B------:R-:W3:Y:S02]  /*bd80*/  @!P0 SYNCS.PHASECHK.TRANS64 P0, [R0+URZ+0x68], R9 ;  /* 0x00006809000085a7 */ /* 0x000ee400080010ff */
[----:B---3--:R-:W-:Y:S05]  /*bd90*/  @!P0 BRA `(.L_x_161) ;  /* 0xfffffffc00f08947 */ /* 0x008fea000383ffff */
[----:B------:R-:W-:Y:S05]  /*bda0*/  BRA `(.L_x_162) ;  /* 0xffffff8c00287947 */ /* 0x000fea000383ffff */
.L_x_83:
[----:B------:R-:W-:-:S07]  /*bdb0*/  MOV R0, UR21 ;  /* 0x0000001500007c02 */ /* 0x000fce0008000f00 */
.L_x_163:
[----:B---3--:R3:W4:Y:S02]  /*bdc0*/  SYNCS.PHASECHK.TRANS64.TRYWAIT P0, [R0+URZ+0x50], R3 ;  /* 0x00005003000075a7 */ /* 0x00872400080011ff */
[----:B----4-:R-:W-:Y:S05]  /*bdd0*/  @!P0 NANOSLEEP.SYNCS 0x989680 ;  /* 0x009896800000895d */ /* 0x010fea0003900000 */
[----:B------:R-:W4:Y:S02]  /*bde0*/  @!P0 SYNCS.PHASECHK.TRANS64 P0, [R0+URZ+0x50], R3 ;  /* 0x00005003000085a7 */ /* 0x000f2400080010ff */
[----:B----4-:R-:W-:Y:S05]  /*bdf0*/  @!P0 BRA `(.L_x_163) ;  /* 0xfffffffc00f08947 */ /* 0x010fea000383ffff */
[----:B------:R-:W-:Y:S05]  /*be00*/  BRA `(.L_x_164) ;  /* 0xffffff8c009c7947 */ /* 0x000fea000383ffff */
.L_x_84:
[----:B---3--:R-:W-:-:S07]  /*be10*/  MOV R0, UR21 ;  /* 0x0000001500007c02 */ /* 0x008fce0008000f00 */
.L_x_165:
[----:B---3--:R3:W4:Y:S02]  /*be20*/  SYNCS.PHASECHK.TRANS64.TRYWAIT P0, [R0+URZ+0x58], R3 ;  /* 0x00005803000075a7 */ /* 0x00872400080011ff */
[----:B----4-:R-:W-:Y:S05]  /*be30*/  @!P0 NANOSLEEP.SYNCS 0x989680 ;  /* 0x009896800000895d */ /* 0x010fea0003900000 */
[----:B------:R-:W4:Y:S02]  /*be40*/  @!P0 SYNCS.PHASECHK.TRANS64 P0, [R0+URZ+0x58], R3 ;  /* 0x00005803000085a7 */ /* 0x000f2400080010ff */
[----:B----4-:R-:W-:Y:S05]  /*be50*/  @!P0 BRA `(.L_x_165) ;  /* 0xfffffffc00f08947 */ /* 0x010fea000383ffff */
[----:B------:R-:W-:Y:S05]  /*be60*/  BRA `(.L_x_166) ;  /* 0xffffff8c008c7947 */ /* 0x000fea000383ffff */
.L_x_85:
[----:B---3--:R-:W-:-:S07]  /*be70*/  MOV R0, UR21 ;  /* 0x0000001500007c02 */ /* 0x008fce0008000f00 */
.L_x_167:
[----:B---3--:R3:W4:Y:S02]  /*be80*/  SYNCS.PHASECHK.TRANS64.TRYWAIT P0, [R0+URZ+0x60], R3 ;  /* 0x00006003000075a7 */ /* 0x00872400080011ff */
[----:B----4-:R-:W-:Y:S05]  /*be90*/  @!P0 NANOSLEEP.SYNCS 0x989680 ;  /* 0x009896800000895d */ /* 0x010fea0003900000 */
[----:B------:R-:W4:Y:S02]  /*bea0*/  @!P0 SYNCS.PHASECHK.TRANS64 P0, [R0+URZ+0x60], R3 ;  /* 0x00006003000085a7 */ /* 0x000f2400080010ff */
[----:B----4-:R-:W-:Y:S05]  /*beb0*/  @!P0 BRA `(.L_x_167) ;  /* 0xfffffffc00f08947 */ /* 0x010fea000383ffff */
[----:B------:R-:W-:Y:S05]  /*bec0*/  BRA `(.L_x_168) ;  /* 0xffffff8c007c7947 */ /* 0x000fea000383ffff */
.L_x_87:
[----:B-1----:R1:W2:Y:S02]  /*bed0*/  SYNCS.PHASECHK.TRANS64.TRYWAIT P0, [R3+URZ+0x80], R0 ;  /* 0x00008000030075a7 */ /* 0x0022a400080011ff */
[----:B--2---:R-:W-:Y:S05]  /*bee0*/  @!P0 NANOSLEEP.SYNCS 0x989680 ;  /* 0x009896800000895d */ /* 0x004fea0003900000 */
[----:B------:R-:W2:Y:S02]  /*bef0*/  @!P0 SYNCS.PHASECHK.TRANS64 P0, [R3+URZ+0x80], R0 ;  /* 0x00008000030085a7 */ /* 0x000ea400080010ff */
[----:B--2---:R-:W-:Y:S05]  /*bf00*/  @!P0 BRA `(.L_x_87) ;  /* 0xfffffffc00f08947 */ /* 0x004fea000383ffff */
[----:B------:R-:W-:Y:S05]  /*bf10*/  BRA `(.L_x_169) ;  /* 0xffffff9000487947 */ /* 0x000fea000383ffff */
.L_x_98:
[----:B--2---:R2:W1:Y:S02]  /*bf20*/  SYNCS.PHASECHK.TRANS64.TRYWAIT P1, [R3+URZ+0x30], R2 ;  /* 0x00003002030075a7 */ /* 0x00446400080211ff */
[----:B-1----:R-:W-:Y:S05]  /*bf30*/  @!P1 NANOSLEEP.SYNCS 0x989680 ;  /* 0x009896800000995d */ /* 0x002fea0003900000 */
[----:B------:R-:W1:Y:S02]  /*bf40*/  @!P1 SYNCS.PHASECHK.TRANS64 P1, [R3+URZ+0x30], R2 ;  /* 0x00003002030095a7 */ /* 0x000e6400080210ff */
[----:B-1----:R-:W-:Y:S05]  /*bf50*/  @!P1 BRA `(.L_x_98) ;  /* 0xfffffffc00f09947 */ /* 0x002fea000383ffff */
[----:B------:R-:W-:Y:S05]  /*bf60*/  BRA `(.L_x_97) ;  /* 0xffffff9c00cc7947 */ /* 0x000fea000383ffff */
.L_x_100:
[----:B--2---:R2:W4:Y:S02]  /*bf70*/  SYNCS.PHASECHK.TRANS64.TRYWAIT P0, [R177+URZ+0xa0], R4 ;  /* 0x0000a004b10075a7 */ /* 0x00452400080011ff */
[----:B----4-:R-:W-:Y:S05]  /*bf80*/  @!P0 NANOSLEEP.SYNCS 0x989680 ;  /* 0x009896800000895d */ /* 0x010fea0003900000 */
[----:B------:R-:W4:Y:S02]  /*bf90*/  @!P0 SYNCS.PHASECHK.TRANS64 P0, [R177+URZ+0xa0], R4 ;  /* 0x0000a004b10085a7 */ /* 0x000f2400080010ff */
[----:B----4-:R-:W-:Y:S05]  /*bfa0*/  @!P0 BRA `(.L_x_100) ;  /* 0xfffffffc00f08947 */ /* 0x010fea000383ffff */
[----:B------:R-:W-:Y:S05]  /*bfb0*/  BRA `(.L_x_99) ;  /* 0xffffffa000247947 */ /* 0x000fea000383ffff */
.L_x_109:
[----:B---3--:R3:W4:Y:S02]  /*bfc0*/  SYNCS.PHASECHK.TRANS64.TRYWAIT P0, [R190+URZ+0x30], R5 ;  /* 0x00003005be0075a7 */ /* 0x00872400080011ff */
[----:B----4-:R-:W-:Y:S05]  /*bfd0*/  @!P0 NANOSLEEP.SYNCS 0x989680 ;  /* 0x009896800000895d */ /* 0x010fea0003900000 */
[----:B------:R-:W4:Y:S02]  /*bfe0*/  @!P0 SYNCS.PHASECHK.TRANS64 P0, [R190+URZ+0x30], R5 ;  /* 0x00003005be0085a7 */ /* 0x000f2400080010ff */
[----:B----4-:R-:W-:Y:S05]  /*bff0*/  @!P0 BRA `(.L_x_109) ;  /* 0xfffffffc00f08947 */ /* 0x010fea000383ffff */
[----:B------:R-:W-:Y:S05]  /*c000*/  BRA `(.L_x_108) ;  /* 0xffffffb400347947 */ /* 0x000fea000383ffff */
.L_x_118:
[----:B---3--:R3:W4:Y:S02]  /*c010*/  SYNCS.PHASECHK.TRANS64.TRYWAIT P0, [R0+URZ+0x30], R7 ;  /* 0x00003007000075a7 */ /* 0x00872400080011ff */
[----:B----4-:R-:W-:Y:S05]  /*c020*/  @!P0 NANOSLEEP.SYNCS 0x989680 ;  /* 0x009896800000895d */ /* 0x010fea0003900000 */
[----:B------:R-:W4:Y:S02]  /*c030*/  @!P0 SYNCS.PHASECHK.TRANS64 P0, [R0+URZ+0x30], R7 ;  /* 0x00003007000085a7 */ /* 0x000f2400080010ff */
[----:B----4-:R-:W-:Y:S05]  /*c040*/  @!P0 BRA `(.L_x_118) ;  /* 0xfffffffc00f08947 */ /* 0x010fea000383ffff */
[----:B------:R-:W-:Y:S05]  /*c050*/  BRA `(.L_x_117) ;  /* 0xffffffc8008c7947 */ /* 0x000fea000383ffff */
.L_x_127:
[----:B---3--:R3:W4:Y:S02]  /*c060*/  SYNCS.PHASECHK.TRANS64.TRYWAIT P0, [R0+URZ+0x30], R5 ;  /* 0x00003005000075a7 */ /* 0x00872400080011ff */
[----:B----4-:R-:W-:Y:S05]  /*c070*/  @!P0 NANOSLEEP.SYNCS 0x989680 ;  /* 0x009896800000895d */ /* 0x010fea0003900000 */
[----:B------:R-:W4:Y:S02]  /*c080*/  @!P0 SYNCS.PHASECHK.TRANS64 P0, [R0+URZ+0x30], R5 ;  /* 0x00003005000085a7 */ /* 0x000f2400080010ff */
[----:B----4-:R-:W-:Y:S05]  /*c090*/  @!P0 BRA `(.L_x_127) ;  /* 0xfffffffc00f08947 */ /* 0x010fea000383ffff */
[----:B------:R-:W-:Y:S05]  /*c0a0*/  BRA `(.L_x_126) ;  /* 0xffffffdc00f07947 */ /* 0x000fea000383ffff */
        .weak           $__internal_0_$__cuda_sm10x_tcgen05_guardrail_trap_col_being_dealloced_not_returned_by_alloc
        .type           $__internal_0_$__cuda_sm10x_tcgen05_guardrail_trap_col_being_dealloced_not_returned_by_alloc,@function
        .size           $__internal_0_$__cuda_sm10x_tcgen05_guardrail_trap_col_being_dealloced_not_returned_by_alloc,($__internal_1_$__cuda_sm10x_tcgen05_guardrail_trap_phase_invalid_during_alloc - $__internal_0_$__cuda_sm10x_tcgen05_guardrail_trap_col_being_dealloced_not_returned_by_alloc)
$__internal_0_$__cuda_sm10x_tcgen05_guardrail_trap_col_being_dealloced_not_returned_by_alloc:
[----:B------:R-:W-:Y:S05]  /*c0b0*/  BPT.TRAP 0x1 ;  /* 0x000000040000795c */ /* 0x000fea0000300000 */
[----:B------:R-:W-:-:S04]  /*c0c0*/  HFMA2 R3, -RZ, RZ, 0, 0 ;  /* 0x00000000ff037431 */ /* 0x000fc800000001ff */
[----:B------:R-:W-:Y:S05]  /*c0d0*/  RET.REL.NODEC R2 `(_ZN7cutlass13device_kernelINS_4gemm6kernel13GemmUniversalIN4cute5tupleIJiiiiEEENS1_10collective13CollectiveMmaINS1_35MainloopSm100TmaUmmaWarpSpecializedILi3ELi2ELi2ENS5_IJNS4_1CILi1EEENSA_ILi2EEESB_EEEEENS5_IJNSA_ILi128EEENSA_ILi256EEESF_EEENS_12float_e5m2_tENS5_IJlSB_lEEESI_SJ_NS4_8TiledMMAINS4_8MMA_AtomIJNS4_10MMA_TraitsINS4_19SM100_MMA_F8F6F4_SSEJSI_SI_fSF_SG_NS4_17integral_constantINS4_4UMMA5MajorELSQ_0EEESR_NSO_INSP_7ScaleInELSS_0EEEST_EEEEEENS4_6LayoutINS5_IJSB_SB_SB_EEENS5_IJNSA_ILi0EEESY_SY_EEEEENS5_IJNS4_10UnderscoreES11_S11_EEEEENS4_23SM90_TMA_LOAD_MULTICASTENS4_14ComposedLayoutINS4_7SwizzleILi3ELi4ELi3EEENS4_18smem_ptr_flag_bitsILi8EEENSW_INS5_IJNSA_ILi8EEESF_EEENS5_IJSF_SB_EEEEEEEvNS4_8identityENS4_13SM90_TMA_LOADES1E_vS1F_EENS_8epilogue10collective18CollectiveEpilogueINS1I_23Sm100TmaWarpSpecializedILi4ELi2ELi64ELb0ELb0EEEJSH_NS5_IJNSW_ISF_SB_EENSW_INSA_ILi64EEESB_EEEEESI_SJ_SI_SJ_NS1I_6fusion15FusionCallbacksIS1M_NS1R_17LinearCombinationISI_fSI_fLNS_15FloatRoundStyleE2EEESH_S1Q_JEEENS4_5SM1004TMEM4LOAD26SM100_TMEM_LOAD_32dp32b64xES1G_NS15_INS16_ILi2ELi4ELi3EEES19_NSW_INS5_IJS1A_S1O_EEENS5_IJS1O_SB_EEEEEEENS4_39AutoVectorizingCopyWithAssumedAlignmentILi128EEENS4_14SM90_TMA_STOREES25_S27_S27_EEEvvEEEEvNT_6ParamsE) ;  /* 0xffffff3c02c87950 */ /* 0x000fea0003c3ffff */
        .weak           $__internal_1_$__cuda_sm10x_tcgen05_guardrail_trap_phase_invalid_during_alloc
        .type           $__internal_1_$__cuda_sm10x_tcgen05_guardrail_trap_phase_invalid_during_alloc,@function
        .size           $__internal_1_$__cuda_sm10x_tcgen05_guardrail_trap_phase_invalid_during_alloc,($__internal_2_$__cuda_sm10x_tcgen05_guardrail_trap_unallocated_columns_being_dealloced - $__internal_1_$__cuda_sm10x_tcgen05_guardrail_trap_phase_invalid_during_alloc)
$__internal_1_$__cuda_sm10x_tcgen05_guardrail_trap_phase_invalid_during_alloc:
[----:B------:R-:W-:Y:S05]  /*c0e0*/  BPT.TRAP 0x1 ;  /* 0x000000040000795c */ /* 0x000fea0000300000 */
[----:B------:R-:W-:-:S04]  /*c0f0*/  MOV R5, 0x0 ;  /* 0x0000000000057802 */ /* 0x000fc80000000f00 */
[----:B------:R-:W-:Y:S05]  /*c100*/  RET.REL.NODEC R4 `(_ZN7cutlass13device_kernelINS_4gemm6kernel13GemmUniversalIN4cute5tupleIJiiiiEEENS1_10collective13CollectiveMmaINS1_35MainloopSm100TmaUmmaWarpSpecializedILi3ELi2ELi2ENS5_IJNS4_1CILi1EEENSA_ILi2EEESB_EEEEENS5_IJNSA_ILi128EEENSA_ILi256EEESF_EEENS_12float_e5m2_tENS5_IJlSB_lEEESI_SJ_NS4_8TiledMMAINS4_8MMA_AtomIJNS4_10MMA_TraitsINS4_19SM100_MMA_F8F6F4_SSEJSI_SI_fSF_SG_NS4_17integral_constantINS4_4UMMA5MajorELSQ_0EEESR_NSO_INSP_7ScaleInELSS_0EEEST_EEEEEENS4_6LayoutINS5_IJSB_SB_SB_EEENS5_IJNSA_ILi0EEESY_SY_EEEEENS5_IJNS4_10UnderscoreES11_S11_EEEEENS4_23SM90_TMA_LOAD_MULTICASTENS4_14ComposedLayoutINS4_7SwizzleILi3ELi4ELi3EEENS4_18smem_ptr_flag_bitsILi8EEENSW_INS5_IJNSA_ILi8EEESF_EEENS5_IJSF_SB_EEEEEEEvNS4_8identityENS4_13SM90_TMA_LOADES1E_vS1F_EENS_8epilogue10collective18CollectiveEpilogueINS1I_23Sm100TmaWarpSpecializedILi4ELi2ELi64ELb0ELb0EEEJSH_NS5_IJNSW_ISF_SB_EENSW_INSA_ILi64EEESB_EEEEESI_SJ_SI_SJ_NS1I_6fusion15FusionCallbacksIS1M_NS1R_17LinearCombinationISI_fSI_fLNS_15FloatRoundStyleE2EEESH_S1Q_JEEENS4_5SM1004TMEM4LOAD26SM100_TMEM_LOAD_32dp32b64xES1G_NS15_INS16_ILi2ELi4ELi3EEES19_NSW_INS5_IJS1A_S1O_EEENS5_IJS1O_SB_EEEEEEENS4_39AutoVectorizingCopyWithAssumedAlignmentILi128EEENS4_14SM90_TMA_STOREES25_S27_S27_EEEvvEEEEvNT_6ParamsE) ;  /* 0xffffff3c04bc7950 */ /* 0x000fea0003c3ffff */
        .weak           $__internal_2_$__cuda_sm10x_tcgen05_guardrail_trap_unallocated_columns_being_dealloced
        .type           $__internal_2_$__cuda_sm10x_tcgen05_guardrail_trap_unallocated_columns_being_dealloced,@function
        .size           $__internal_2_$__cuda_sm10x_tcgen05_guardrail_trap_unallocated_columns_being_dealloced,(.L_x_171 - $__internal_2_$__cuda_sm10x_tcgen05_guardrail_trap_unallocated_columns_being_dealloced)
$__internal_2_$__cuda_sm10x_tcgen05_guardrail_trap_unallocated_columns_being_dealloced:
[----:B------:R-:W-:Y:S05]  /*c110*/  BPT.TRAP 0x1 ;  /* 0x000000040000795c */ /* 0x000fea0000300000 */
[----:B------:R-:W-:-:S04]  /*c120*/  HFMA2 R3, -RZ, RZ, 0, 0 ;  /* 0x00000000ff037431 */ /* 0x000fc800000001ff */
[----:B------:R-:W-:Y:S05]  /*c130*/  RET.REL.NODEC R2 `(_ZN7cutlass13device_kernelINS_4gemm6kernel13GemmUniversalIN4cute5tupleIJiiiiEEENS1_10collective13CollectiveMmaINS1_35MainloopSm100TmaUmmaWarpSpecializedILi3ELi2ELi2ENS5_IJNS4_1CILi1EEENSA_ILi2EEESB_EEEEENS5_IJNSA_ILi128EEENSA_ILi256EEESF_EEENS_12float_e5m2_tENS5_IJlSB_lEEESI_SJ_NS4_8TiledMMAINS4_8MMA_AtomIJNS4_10MMA_TraitsINS4_19SM100_MMA_F8F6F4_SSEJSI_SI_fSF_SG_NS4_17integral_constantINS4_4UMMA5MajorELSQ_0EEESR_NSO_INSP_7ScaleInELSS_0EEEST_EEEEEENS4_6LayoutINS5_IJSB_SB_SB_EEENS5_IJNSA_ILi0EEESY_SY_EEEEENS5_IJNS4_10UnderscoreES11_S11_EEEEENS4_23SM90_TMA_LOAD_MULTICASTENS4_14ComposedLayoutINS4_7SwizzleILi3ELi4ELi3EEENS4_18smem_ptr_flag_bitsILi8EEENSW_INS5_IJNSA_ILi8EEESF_EEENS5_IJSF_SB_EEEEEEEvNS4_8identityENS4_13SM90_TMA_LOADES1E_vS1F_EENS_8epilogue10collective18CollectiveEpilogueINS1I_23Sm100TmaWarpSpecializedILi4ELi2ELi64ELb0ELb0EEEJSH_NS5_IJNSW_ISF_SB_EENSW_INSA_ILi64EEESB_EEEEESI_SJ_SI_SJ_NS1I_6fusion15FusionCallbacksIS1M_NS1R_17LinearCombinationISI_fSI_fLNS_15FloatRoundStyleE2EEESH_S1Q_JEEENS4_5SM1004TMEM4LOAD26SM100_TMEM_LOAD_32dp32b64xES1G_NS15_INS16_ILi2ELi4ELi3EEES19_NSW_INS5_IJS1A_S1O_EEENS5_IJS1O_SB_EEEEEEENS4_39AutoVectorizingCopyWithAssumedAlignmentILi128EEENS4_14SM90_TMA_STOREES25_S27_S27_EEEvvEEEEvNT_6ParamsE) ;  /* 0xffffff3c02b07950 */ /* 0x000fea0003c3ffff */
.L_x_170:
[----:B------:R-:W-:-:S00]  /*c140*/  BRA `(.L_x_170) ;  /* 0xfffffffc00fc7947 */ /* 0x000fc0000383ffff */
[----:B------:R-:W-:-:S00]  /*c150*/  NOP ;  /* 0x0000000000007918 */ /* 0x000fc00000000000 */
        /* <DEDUP_REMOVED lines=10> */
.L_x_171:


//--------------------- .nv.global.init           --------------------------
	.section	.nv.global.init,"aw",@progbits
.nv.global.init:
	.type		$str$27,@object
	.size		$str$27,($str$28 - $str$27)
$str$27:
        /*0000*/ 	.byte	0x28, 0x61, 0x64, 0x64, 0x72, 0x65, 0x73, 0x73, 0x20, 0x26, 0x20, 0x6d, 0x61, 0x73, 0x6b, 0x29
        /*0010*/ 	.byte	0x20, 0x3d, 0x3d, 0x20, 0x30, 0x00
	.type		$str$28,@object
	.size		$str$28,($str$26 - $str$28)
$str$28:
        /*0016*/ 	.byte	0x2f, 0x74, 0x6d, 0x70, 0x2f, 0x63, 0x75, 0x74, 0x6c, 0x61, 0x73, 0x73, 0x5f, 0x73, 0x77, 0x65
        /*0026*/ 	.byte	0x65, 0x70, 0x5f, 0x73, 0x72, 0x63, 0x2f, 0x69, 0x6e, 0x63, 0x6c, 0x75, 0x64, 0x65, 0x2f, 0x63
        /*0036*/ 	.byte	0x75, 0x74, 0x65, 0x2f, 0x70, 0x6f, 0x69, 0x6e, 0x74, 0x65, 0x72, 0x5f, 0x66, 0x6c, 0x61, 0x67
        /*0046*/ 	.byte	0x67, 0x65, 0x64, 0x2e, 0x68, 0x70, 0x70, 0x00
	.type		$str$26,@object
	.size		$str$26,($str$25 - $str$26)
$str$26:
        /*004e*/ 	.byte	0x2f, 0x74, 0x6d, 0x70, 0x2f, 0x63, 0x75, 0x74, 0x6c, 0x61, 0x73, 0x73, 0x5f, 0x73, 0x77, 0x65
        /*005e*/ 	.byte	0x65, 0x70, 0x5f, 0x73, 0x72, 0x63, 0x2f, 0x69, 0x6e, 0x63, 0x6c, 0x75, 0x64, 0x65, 0x2f, 0x63
        /*006e*/ 	.byte	0x75, 0x74, 0x65, 0x2f, 0x61, 0x74, 0x6f, 0x6d, 0x2f, 0x63, 0x6f, 0x70, 0x79, 0x5f, 0x74, 0x72
        /*007e*/ 	.byte	0x61, 0x69, 0x74, 0x73, 0x5f, 0x73, 0x6d, 0x31, 0x30, 0x30, 0x2e, 0x68, 0x70, 0x70, 0x00
	.type		$str$25,@object
	.size		$str$25,(__unnamed_1 - $str$25)
$str$25:
        /*008d*/ 	.byte	0x28, 0x28, 0x75, 0x69, 0x6e, 0x74, 0x33, 0x32, 0x5f, 0x74, 0x28, 0x74, 0x68, 0x72, 0x65, 0x61
        /*009d*/ 	.byte	0x64, 0x49, 0x64, 0x78, 0x2e, 0x78, 0x29, 0x20, 0x2f, 0x20, 0x33, 0x32, 0x29, 0x20, 0x25, 0x20
        /*00ad*/ 	.byte	0x34, 0x29, 0x20, 0x3d, 0x3d, 0x20, 0x28, 0x28, 0x28, 0x74, 0x6d, 0x65, 0x6d, 0x5f, 0x61, 0x64
        /*00bd*/ 	.byte	0x64, 0x72, 0x20, 0x3e, 0x3e, 0x20, 0x31, 0x36, 0x29, 0x20, 0x2f, 0x20, 0x33, 0x32, 0x29, 0x20
        /*00cd*/ 	.byte	0x25, 0x20, 0x34, 0x29, 0x00
	.type		__unnamed_1,@object
	.size		__unnamed_1,(__unnamed_2 - __unnamed_1)
__unnamed_1:
        /*00d2*/ 	.byte	0x61, 0x75, 0x74, 0x6f, 0x20, 0x63, 0x75, 0x74, 0x65, 0x3a, 0x3a, 0x61, 0x73, 0x5f, 0x70, 0x6f
        /* <DEDUP_REMOVED lines=24> */
        /*0262*/ 	.byte	0x43, 0x3c, 0x38, 0x31, 0x39, 0x32, 0x3e, 0x3e, 0x3e, 0x3e, 0x5d, 0x00
	.type		__unnamed_2,@object
	.size		__unnamed_2,(__unnamed_3 - __unnamed_2)
__unnamed_2:
        /* <DEDUP_REMOVED lines=26> */
	.type		__unnamed_3,@object
	.size		__unnamed_3,(.L_3 - __unnamed_3)
__unnamed_3:
        /* <DEDUP_REMOVED lines=42> */
        /*06aa*/ 	.byte	0x3e, 0x3e, 0x3e, 0x3e, 0x5d, 0x00
.L_3:


//--------------------- .nv.shared._ZN7cutlass13device_kernelINS_4gemm6kernel13GemmUniversalIN4cute5tupleIJiiiiEEENS1_10collective13CollectiveMmaINS1_35MainloopSm100TmaUmmaWarpSpecializedILi3ELi2ELi2ENS5_IJNS4_1CILi1EEENSA_ILi2EEESB_EEEEENS5_IJNSA_ILi128EEENSA_ILi256EEESF_EEENS_12float_e5m2_tENS5_IJlSB_lEEESI_SJ_NS4_8TiledMMAINS4_8MMA_AtomIJNS4_10MMA_TraitsINS4_19SM100_MMA_F8F6F4_SSEJSI_SI_fSF_SG_NS4_17integral_constantINS4_4UMMA5MajorELSQ_0EEESR_NSO_INSP_7ScaleInELSS_0EEEST_EEEEEENS4_6LayoutINS5_IJSB_SB_SB_EEENS5_IJNSA_ILi0EEESY_SY_EEEEENS5_IJNS4_10UnderscoreES11_S11_EEEEENS4_23SM90_TMA_LOAD_MULTICASTENS4_14ComposedLayoutINS4_7SwizzleILi3ELi4ELi3EEENS4_18smem_ptr_flag_bitsILi8EEENSW_INS5_IJNSA_ILi8EEESF_EEENS5_IJSF_SB_EEEEEEEvNS4_8identityENS4_13SM90_TMA_LOADES1E_vS1F_EENS_8epilogue10collective18CollectiveEpilogueINS1I_23Sm100TmaWarpSpecializedILi4ELi2ELi64ELb0ELb0EEEJSH_NS5_IJNSW_ISF_SB_EENSW_INSA_ILi64EEESB_EEEEESI_SJ_SI_SJ_NS1I_6fusion15FusionCallbacksIS1M_NS1R_17LinearCombinationISI_fSI_fLNS_15FloatRoundStyleE2EEESH_S1Q_JEEENS4_5SM1004TMEM4LOAD26SM100_TMEM_LOAD_32dp32b64xES1G_NS15_INS16_ILi2ELi4ELi3EEES19_NSW_INS5_IJS1A_S1O_EEENS5_IJS1O_SB_EEEEEEENS4_39AutoVectorizingCopyWithAssumedAlignmentILi128EEENS4_14SM90_TMA_STOREES25_S27_S27_EEEvvEEEEvNT_6ParamsE --------------------------
	.section	.nv.shared._ZN7cutlass13device_kernelINS_4gemm6kernel13GemmUniversalIN4cute5tupleIJiiiiEEENS1_10collective13CollectiveMmaINS1_35MainloopSm100TmaUmmaWarpSpecializedILi3ELi2ELi2ENS5_IJNS4_1CILi1EEENSA_ILi2EEESB_EEEEENS5_IJNSA_ILi128EEENSA_ILi256EEESF_EEENS_12float_e5m2_tENS5_IJlSB_lEEESI_SJ_NS4_8TiledMMAINS4_8MMA_AtomIJNS4_10MMA_TraitsINS4_19SM100_MMA_F8F6F4_SSEJSI_SI_fSF_SG_NS4_17integral_constantINS4_4UMMA5MajorELSQ_0EEESR_NSO_INSP_7ScaleInELSS_0EEEST_EEEEEENS4_6LayoutINS5_IJSB_SB_SB_EEENS5_IJNSA_ILi0EEESY_SY_EEEEENS5_IJNS4_10UnderscoreES11_S11_EEEEENS4_23SM90_TMA_LOAD_MULTICASTENS4_14ComposedLayoutINS4_7SwizzleILi3ELi4ELi3EEENS4_18smem_ptr_flag_bitsILi8EEENSW_INS5_IJNSA_ILi8EEESF_EEENS5_IJSF_SB_EEEEEEEvNS4_8identityENS4_13SM90_TMA_LOADES1E_vS1F_EENS_8epilogue10collective18CollectiveEpilogueINS1I_23Sm100TmaWarpSpecializedILi4ELi2ELi64ELb0ELb0EEEJSH_NS5_IJNSW_ISF_SB_EENSW_INSA_ILi64EEESB_EEEEESI_SJ_SI_SJ_NS1I_6fusion15FusionCallbacksIS1M_NS1R_17LinearCombinationISI_fSI_fLNS_15FloatRoundStyleE2EEESH_S1Q_JEEENS4_5SM1004TMEM4LOAD26SM100_TMEM_LOAD_32dp32b64xES1G_NS15_INS16_ILi2ELi4ELi3EEES19_NSW_INS5_IJS1A_S1O_EEENS5_IJS1O_SB_EEEEEEENS4_39AutoVectorizingCopyWithAssumedAlignmentILi128EEENS4_14SM90_TMA_STOREES25_S27_S27_EEEvvEEEEvNT_6ParamsE,"aw",@nobits
	.sectionflags	@""
	.align	16
	.zero		1024


//--------------------- .nv.shared.reserved.0     --------------------------
	.section	.nv.shared.reserved.0,"aw",@nobits
	.weak		__nv_reservedSMEM_offset_0_alias
	.size		__nv_reservedSMEM_offset_0_alias, 0, 64
	.other		__nv_reservedSMEM_offset_0_alias,@"STO_CUDA_RESERVED_SHARED STV_DEFAULT"
__nv_reservedSMEM_offset_0_alias:
	.zero		0
.nv.shared.reserved.0:
	.zero		64
	.weak		__nv_reservedSMEM_tcgen05_partition
	.type		__nv_reservedSMEM_tcgen05_partition,@object
	.size		__nv_reservedSMEM_tcgen05_partition,(.L_0 - __nv_reservedSMEM_tcgen05_partition)
__nv_reservedSMEM_tcgen05_partition:
	.zero		32
.L_0:


//--------------------- .nv.global                --------------------------
	.section	.nv.global,"aw",@nobits
.nv.global:
	.type		_ZN39_INTERNAL_632448e4_4_k_cu_6cdba4cd_80264cute1_E,@object
	.size		_ZN39_INTERNAL_632448e4_4_k_cu_6cdba4cd_80264cute1_E,(_ZN39_INTERNAL_632448e4_4_k_cu_6cdba4cd_80264cuda3std3__45__cpo6cbeginE - _ZN39_INTERNAL_632448e4_4_k_cu_6cdba4cd_80264cute1_E)
_ZN39_INTERNAL_632448e4_4_k_cu_6cdba4cd_80264cute1_E:
	.zero		1
	.type		_ZN39_INTERNAL_632448e4_4_k_cu_6cdba4cd_80264cuda3std3__45__cpo6cbeginE,@object
	.size		_ZN39_INTERNAL_632448e4_4_k_cu_6cdba4cd_80264cuda3std3__45__cpo6cbeginE,(_ZN39_INTERNAL_632448e4_4_k_cu_6cdba4cd_80264cuda3std3__48in_placeE - _ZN39_INTERNAL_632448e4_4_k_cu_6cdba4cd_80264cuda3std3__45__cpo6cbeginE)
_ZN39_INTERNAL_632448e4_4_k_cu_6cdba4cd_80264cuda3std3__45__cpo6cbeginE:
	.zero		1
	.type		_ZN39_INTERNAL_632448e4_4_k_cu_6cdba4cd_80264cuda3std3__48in_placeE,@object
	.size		_ZN39_INTERNAL_632448e4_4_k_cu_6cdba4cd_80264cuda3std3__48in_placeE,(_ZN39_INTERNAL_632448e4_4_k_cu_6cdba4cd_80264cuda3std6ranges3__45__cpo9iter_moveE - _ZN39_INTERNAL_632448e4_4_k_cu_6cdba4cd_80264cuda3std3__48in_placeE)
_ZN39_INTERNAL_632448e4_4_k_cu_6cdba4cd_80264cuda3std3__48in_placeE:
	.zero		1
	.type		_ZN39_INTERNAL_632448e4_4_k_cu_6cdba4cd_80264cuda3std6ranges3__45__cpo9iter_moveE,@object
	.size		_ZN39_INTERNAL_632448e4_4_k_cu_6cdba4cd_80264cuda3std6ranges3__45__cpo9iter_moveE,(_ZN39_INTERNAL_632448e4_4_k_cu_6cdba4cd_80264cuda3std3__45__cpo5beginE - _ZN39_INTERNAL_632448e4_4_k_cu_6cdba4cd_80264cuda3std6ranges3__45__cpo9iter_moveE)
_ZN39_INTERNAL_632448e4_4_k_cu_6cdba4cd_80264cuda3std6ranges3__45__cpo9iter_moveE:
	.zero		1
	.type		_ZN39_INTERNAL_632448e4_4_k_cu_6cdba4cd_80264cuda3std3__45__cpo5beginE,@object
	.size		_ZN39_INTERNAL_632448e4_4_k_cu_6cdba4cd_80264cuda3std3__45__cpo5beginE,(_ZN39_INTERNAL_632448e4_4_k_cu_6cdba4cd_80264cuda3std3__441_GLOBAL__N__632448e4_4_k_cu_6cdba4cd_80266ignoreE - _ZN39_INTERNAL_632448e4_4_k_cu_6cdba4cd_80264cuda3std3__45__cpo5beginE)
_ZN39_INTERNAL_632448e4_4_k_cu_6cdba4cd_80264cuda3std3__45__cpo5beginE:
	.zero		1
	.type		_ZN39_INTERNAL_632448e4_4_k_cu_6cdba4cd_80264cuda3std3__441_GLOBAL__N__632448e4_4_k_cu_6cdba4cd_80266ignoreE,@object
	.size		_ZN39_INTERNAL_632448e4_4_k_cu_6cdba4cd_80264cuda3std3__441_GLOBAL__N__632448e4_4_k_cu_6cdba4cd_80266ignoreE,(_ZN39_INTERNAL_632448e4_4_k_cu_6cdba4cd_80264cute7productE - _ZN39_INTERNAL_632448e4_4_k_cu_6cdba4cd_80264cuda3std3__441_GLOBAL__N__632448e4_4_k_cu_6cdba4cd_80266ignoreE)
_ZN39_INTERNAL_632448e4_4_k_cu_6cdba4cd_80264cuda3std3__441_GLOBAL__N__632448e4_4_k_cu_6cdba4cd_80266ignoreE:
	.zero		1
	.type		_ZN39_INTERNAL_632448e4_4_k_cu_6cdba4cd_80264cute7productE,@object
	.size		_ZN39_INTERNAL_632448e4_4_k_cu_6cdba4cd_80264cute7productE,(_ZN39_INTERNAL_632448e4_4_k_cu_6cdba4cd_80264cuda3std3__45__cpo3endE - _ZN39_INTERNAL_632448e4_4_k_cu_6cdba4cd_80264cute7productE)
_ZN39_INTERNAL_632448e4_4_k_cu_6cdba4cd_80264cute7productE:
	.zero		1
	.type		_ZN39_INTERNAL_632448e4_4_k_cu_6cdba4cd_80264cuda3std3__45__cpo3endE,@object
	.size		_ZN39_INTERNAL_632448e4_4_k_cu_6cdba4cd_80264cuda3std3__45__cpo3endE,(_ZN39_INTERNAL_632448e4_4_k_cu_6cdba4cd_80264cuda3std3__419piecewise_constructE - _ZN39_INTERNAL_632448e4_4_k_cu_6cdba4cd_80264cuda3std3__45__cpo3endE)
_ZN39_INTERNAL_632448e4_4_k_cu_6cdba4cd_80264cuda3std3__45__cpo3endE:
	.zero		1
	.type		_ZN39_INTERNAL_632448e4_4_k_cu_6cdba4cd_80264cuda3std3__419piecewise_constructE,@object
	.size		_ZN39_INTERNAL_632448e4_4_k_cu_6cdba4cd_80264cuda3std3__419piecewise_constructE,(_ZN39_INTERNAL_632448e4_4_k_cu_6cdba4cd_80264cuda3std3__45__cpo4cendE - _ZN39_INTERNAL_632448e4_4_k_cu_6cdba4cd_80264cuda3std3__419piecewise_constructE)
_ZN39_INTERNAL_632448e4_4_k_cu_6cdba4cd_80264cuda3std3__419piecewise_constructE:
	.zero		1
	.type		_ZN39_INTERNAL_632448e4_4_k_cu_6cdba4cd_80264cuda3std3__45__cpo4cendE,@object
	.size		_ZN39_INTERNAL_632448e4_4_k_cu_6cdba4cd_80264cuda3std3__45__cpo4cendE,(_ZN39_INTERNAL_632448e4_4_k_cu_6cdba4cd_80264cuda3std6ranges3__45__cpo4swapE - _ZN39_INTERNAL_632448e4_4_k_cu_6cdba4cd_80264cuda3std3__45__cpo4cendE)
_ZN39_INTERNAL_632448e4_4_k_cu_6cdba4cd_80264cuda3std3__45__cpo4cendE:
	.zero		1
	.type		_ZN39_INTERNAL_632448e4_4_k_cu_6cdba4cd_80264cuda3std6ranges3__45__cpo4swapE,@object
	.size		_ZN39_INTERNAL_632448e4_4_k_cu_6cdba4cd_80264cuda3std6ranges3__45__cpo4swapE,(.L_11 - _ZN39_INTERNAL_632448e4_4_k_cu_6cdba4cd_80264cuda3std6ranges3__45__cpo4swapE)
_ZN39_INTERNAL_632448e4_4_k_cu_6cdba4cd_80264cuda3std6ranges3__45__cpo4swapE:
	.zero		1
.L_11:


//--------------------- .nv.constant0._ZN7cutlass13device_kernelINS_4gemm6kernel13GemmUniversalIN4cute5tupleIJiiiiEEENS1_10collective13CollectiveMmaINS1_35MainloopSm100TmaUmmaWarpSpecializedILi3ELi2ELi2ENS5_IJNS4_1CILi1EEENSA_ILi2EEESB_EEEEENS5_IJNSA_ILi128EEENSA_ILi256EEESF_EEENS_12float_e5m2_tENS5_IJlSB_lEEESI_SJ_NS4_8TiledMMAINS4_8MMA_AtomIJNS4_10MMA_TraitsINS4_19SM100_MMA_F8F6F4_SSEJSI_SI_fSF_SG_NS4_17integral_constantINS4_4UMMA5MajorELSQ_0EEESR_NSO_INSP_7ScaleInELSS_0EEEST_EEEEEENS4_6LayoutINS5_IJSB_SB_SB_EEENS5_IJNSA_ILi0EEESY_SY_EEEEENS5_IJNS4_10UnderscoreES11_S11_EEEEENS4_23SM90_TMA_LOAD_MULTICASTENS4_14ComposedLayoutINS4_7SwizzleILi3ELi4ELi3EEENS4_18smem_ptr_flag_bitsILi8EEENSW_INS5_IJNSA_ILi8EEESF_EEENS5_IJSF_SB_EEEEEEEvNS4_8identityENS4_13SM90_TMA_LOADES1E_vS1F_EENS_8epilogue10collective18CollectiveEpilogueINS1I_23Sm100TmaWarpSpecializedILi4ELi2ELi64ELb0ELb0EEEJSH_NS5_IJNSW_ISF_SB_EENSW_INSA_ILi64EEESB_EEEEESI_SJ_SI_SJ_NS1I_6fusion15FusionCallbacksIS1M_NS1R_17LinearCombinationISI_fSI_fLNS_15FloatRoundStyleE2EEESH_S1Q_JEEENS4_5SM1004TMEM4LOAD26SM100_TMEM_LOAD_32dp32b64xES1G_NS15_INS16_ILi2ELi4ELi3EEES19_NSW_INS5_IJS1A_S1O_EEENS5_IJS1O_SB_EEEEEEENS4_39AutoVectorizingCopyWithAssumedAlignmentILi128EEENS4_14SM90_TMA_STOREES25_S27_S27_EEEvvEEEEvNT_6ParamsE --------------------------
	.section	.nv.constant0._ZN7cutlass13device_kernelINS_4gemm6kernel13GemmUniversalIN4cute5tupleIJiiiiEEENS1_10collective13CollectiveMmaINS1_35MainloopSm100TmaUmmaWarpSpecializedILi3ELi2ELi2ENS5_IJNS4_1CILi1EEENSA_ILi2EEESB_EEEEENS5_IJNSA_ILi128EEENSA_ILi256EEESF_EEENS_12float_e5m2_tENS5_IJlSB_lEEESI_SJ_NS4_8TiledMMAINS4_8MMA_AtomIJNS4_10MMA_TraitsINS4_19SM100_MMA_F8F6F4_SSEJSI_SI_fSF_SG_NS4_17integral_constantINS4_4UMMA5MajorELSQ_0EEESR_NSO_INSP_7ScaleInELSS_0EEEST_EEEEEENS4_6LayoutINS5_IJSB_SB_SB_EEENS5_IJNSA_ILi0EEESY_SY_EEEEENS5_IJNS4_10UnderscoreES11_S11_EEEEENS4_23SM90_TMA_LOAD_MULTICASTENS4_14ComposedLayoutINS4_7SwizzleILi3ELi4ELi3EEENS4_18smem_ptr_flag_bitsILi8EEENSW_INS5_IJNSA_ILi8EEESF_EEENS5_IJSF_SB_EEEEEEEvNS4_8identityENS4_13SM90_TMA_LOADES1E_vS1F_EENS_8epilogue10collective18CollectiveEpilogueINS1I_23Sm100TmaWarpSpecializedILi4ELi2ELi64ELb0ELb0EEEJSH_NS5_IJNSW_ISF_SB_EENSW_INSA_ILi64EEESB_EEEEESI_SJ_SI_SJ_NS1I_6fusion15FusionCallbacksIS1M_NS1R_17LinearCombinationISI_fSI_fLNS_15FloatRoundStyleE2EEESH_S1Q_JEEENS4_5SM1004TMEM4LOAD26SM100_TMEM_LOAD_32dp32b64xES1G_NS15_INS16_ILi2ELi4ELi3EEES19_NSW_INS5_IJS1A_S1O_EEENS5_IJS1O_SB_EEEEEEENS4_39AutoVectorizingCopyWithAssumedAlignmentILi128EEENS4_14SM90_TMA_STOREES25_S27_S27_EEEvvEEEEvNT_6ParamsE,"a",@progbits
	.sectionflags	@""
	.align	4
.nv.constant0._ZN7cutlass13device_kernelINS_4gemm6kernel13GemmUniversalIN4cute5tupleIJiiiiEEENS1_10collective13CollectiveMmaINS1_35MainloopSm100TmaUmmaWarpSpecializedILi3ELi2ELi2ENS5_IJNS4_1CILi1EEENSA_ILi2EEESB_EEEEENS5_IJNSA_ILi128EEENSA_ILi256EEESF_EEENS_12float_e5m2_tENS5_IJlSB_lEEESI_SJ_NS4_8TiledMMAINS4_8MMA_AtomIJNS4_10MMA_TraitsINS4_19SM100_MMA_F8F6F4_SSEJSI_SI_fSF_SG_NS4_17integral_constantINS4_4UMMA5MajorELSQ_0EEESR_NSO_INSP_7ScaleInELSS_0EEEST_EEEEEENS4_6LayoutINS5_IJSB_SB_SB_EEENS5_IJNSA_ILi0EEESY_SY_EEEEENS5_IJNS4_10UnderscoreES11_S11_EEEEENS4_23SM90_TMA_LOAD_MULTICASTENS4_14ComposedLayoutINS4_7SwizzleILi3ELi4ELi3EEENS4_18smem_ptr_flag_bitsILi8EEENSW_INS5_IJNSA_ILi8EEESF_EEENS5_IJSF_SB_EEEEEEEvNS4_8identityENS4_13SM90_TMA_LOADES1E_vS1F_EENS_8epilogue10collective18CollectiveEpilogueINS1I_23Sm100TmaWarpSpecializedILi4ELi2ELi64ELb0ELb0EEEJSH_NS5_IJNSW_ISF_SB_EENSW_INSA_ILi64EEESB_EEEEESI_SJ_SI_SJ_NS1I_6fusion15FusionCallbacksIS1M_NS1R_17LinearCombinationISI_fSI_fLNS_15FloatRoundStyleE2EEESH_S1Q_JEEENS4_5SM1004TMEM4LOAD26SM100_TMEM_LOAD_32dp32b64xES1G_NS15_INS16_ILi2ELi4ELi3EEES19_NSW_INS5_IJS1A_S1O_EEENS5_IJS1O_SB_EEEEEEENS4_39AutoVectorizingCopyWithAssumedAlignmentILi128EEENS4_14SM90_TMA_STOREES25_S27_S27_EEEvvEEEEvNT_6ParamsE:
	.zero		2944


//--------------------- SYMBOLS --------------------------

	.type		.nv.reservedSmem.offset0,@object
	.size		.nv.reservedSmem.offset0,0x4
	.type		.nv.reservedSmem.cap,@object
	.size		.nv.reservedSmem.cap,0x4
	.type		__assertfail,@function
